def attn_fwd(
    Q,
    K,
    V,
    Out,
    Lse,
    sm_scale,
    stride_qz,
    stride_qh,
    stride_qm,
    stride_qk,
    stride_kz,
    stride_kh,
    stride_kn,
    stride_kk,
    stride_vz,
    stride_vh,
    stride_vn,
    stride_vk,
    stride_oz,
    stride_oh,
    stride_om,
    stride_ok,
    seqlen_q,
    seqlen_k,
    BLOCK_M: tl.constexpr,
    BLOCK_N: tl.constexpr,
    HEAD_DIM: tl.constexpr,
    CAUSAL: tl.constexpr,
):
    start_m = tl.program_id(0)
    off_hz = tl.program_id(1)
    q_off = off_hz * stride_qh
    k_off = off_hz * stride_kh
    v_off = off_hz * stride_vh
    offs_m = start_m * BLOCK_M + tl.arange(0, BLOCK_M)
    offs_d = tl.arange(0, HEAD_DIM)
    offs_n = tl.arange(0, BLOCK_N)
    q_ptrs = Q + q_off + offs_m[:, None] * stride_qm + offs_d[None, :] * stride_qk
    k_ptrs = K + k_off + offs_d[:, None] * stride_kk + offs_n[None, :] * stride_kn
    v_ptrs = V + v_off + offs_n[:, None] * stride_vn + offs_d[None, :] * stride_vk
    m_i = tl.full([BLOCK_M], float("-inf"), dtype=tl.float32)
    l_i = tl.zeros([BLOCK_M], dtype=tl.float32) + 1.0
    acc = tl.zeros([BLOCK_M, HEAD_DIM], dtype=tl.float32)
    q = tl.load(q_ptrs)
    acc, l_i, m_i = _attn_fwd_inner(
        acc,
        l_i,
        m_i,
        q,
        k_ptrs,
        v_ptrs,
        sm_scale,
        stride_kn,
        stride_vn,
        start_m,
        seqlen_k,
        BLOCK_M,
        BLOCK_N,
        HEAD_DIM,
        CAUSAL,
    )
    acc = acc / l_i[:, None]
    lse = m_i + tl.math.log2(l_i) / 1.4426950408889634
    o_ptrs = (
        Out
        + off_hz * stride_oh
        + offs_m[:, None] * stride_om
        + offs_d[None, :] * stride_ok
    )
    tl.store(o_ptrs, acc.to(Out.dtype.element_ty))
    tl.store(Lse + off_hz * seqlen_q + offs_m, lse)

# config = {"BLOCK_M": 32, "BLOCK_N": 16, "HEAD_DIM": 512, "arch": "sm_100", "causal": false, "dtype": "bf16", "num_stages": 2, "num_warps": 4}
# arch = sm_100


// ===== COMPILED SASS (sm_100a) =====

	.target	sm_100a

	.elftype	@"ET_EXEC"


//--------------------- .note.nv.tkinfo           --------------------------
	.section	.note.nv.tkinfo,"",@"SHT_NOTE"
	.sectionflags	@"SHF_NOTE_NV_TKINFO"
	.tkinfo
        /*0018*/ 	.word	0x00000081
        /*0030*/ 	.string	""
        /*0030*/ 	.string	"ptxas-blackwell"
        /*0030*/ 	.string	"Cuda compilation tools, release 12.9, V12.9.86"
        /*0030*/ 	.string	"Build cuda_12.9.r12.9/compiler.36037853_0"
        /*0030*/ 	.string	"-v  -suppress-debug-info  -lineinfo  -arch sm_100a "



//--------------------- .note.nv.cuver            --------------------------
	.section	.note.nv.cuver,"",@"SHT_NOTE"
	.sectionflags	@"SHF_NOTE_NV_CUVER"
        /*0018*/ 	.short	0x0001
        /*001a*/ 	.short	0x0064
        /*001c*/ 	.short	0x0001
        /*001e*/ 	.short	0x0000
        /*0020*/ 	.short	0x0001
        /*0022*/ 	.short	0x0000


//--------------------- .nv.info                  --------------------------
	.section	.nv.info,"",@"SHT_CUDA_INFO"
	.align	4


	//----- nvinfo : EIATTR_REGCOUNT
	.align		4
        /*0000*/ 	.byte	0x04, 0x2f
        /*0002*/ 	.short	(.L_2 - .L_1)
	.align		4
.L_1:
        /*0004*/ 	.word	index@(attn_fwd)
        /*0008*/ 	.word	0x000000ff


	//----- nvinfo : EIATTR_FRAME_SIZE
	.align		4
.L_2:
        /*000c*/ 	.byte	0x04, 0x11
        /*000e*/ 	.short	(.L_4 - .L_3)
	.align		4
.L_3:
        /*0010*/ 	.word	index@(attn_fwd)
        /*0014*/ 	.word	0x00000360


	//----- nvinfo : EIATTR_MIN_STACK_SIZE
	.align		4
.L_4:
        /*0018*/ 	.byte	0x04, 0x12
        /*001a*/ 	.short	(.L_6 - .L_5)
	.align		4
.L_5:
        /*001c*/ 	.word	index@(attn_fwd)
        /*0020*/ 	.word	0x00000360
.L_6:


//--------------------- .nv.info.attn_fwd         --------------------------
	.section	.nv.info.attn_fwd,"",@"SHT_CUDA_INFO"
	.sectionflags	@""
	.align	4


	//----- nvinfo : EIATTR_CUDA_API_VERSION
	.align		4
        /*0000*/ 	.byte	0x04, 0x37
        /*0002*/ 	.short	(.L_8 - .L_7)
.L_7:
        /*0004*/ 	.word	0x00000081


	//----- nvinfo : EIATTR_KPARAM_INFO
	.align		4
.L_8:
        /*0008*/ 	.byte	0x04, 0x17
        /*000a*/ 	.short	(.L_10 - .L_9)
.L_9:
        /*000c*/ 	.word	0x00000000
        /*0010*/ 	.short	0x0019
        /*0012*/ 	.short	0x0080
        /*0014*/ 	.byte	0x00, 0xf4, 0x21, 0x00


	//----- nvinfo : EIATTR_KPARAM_INFO
	.align		4
.L_10:
        /*0018*/ 	.byte	0x04, 0x17
        /*001a*/ 	.short	(.L_12 - .L_11)
.L_11:
        /*001c*/ 	.word	0x00000000
        /*0020*/ 	.short	0x0018
        /*0022*/ 	.short	0x0078
        /*0024*/ 	.byte	0x00, 0xf4, 0x21, 0x00


	//----- nvinfo : EIATTR_KPARAM_INFO
	.align		4
.L_12:
        /*0028*/ 	.byte	0x04, 0x17
        /*002a*/ 	.short	(.L_14 - .L_13)
.L_13:
        /*002c*/ 	.word	0x00000000
        /*0030*/ 	.short	0x0017
        /*0032*/ 	.short	0x0070
        /*0034*/ 	.byte	0x00, 0xf0, 0x11, 0x00


	//----- nvinfo : EIATTR_KPARAM_INFO
	.align		4
.L_14:
        /*0038*/ 	.byte	0x04, 0x17
        /*003a*/ 	.short	(.L_16 - .L_15)
.L_15:
        /*003c*/ 	.word	0x00000000
        /*0040*/ 	.short	0x0016
        /*0042*/ 	.short	0x006c
        /*0044*/ 	.byte	0x00, 0xf0, 0x11, 0x00


	//----- nvinfo : EIATTR_KPARAM_INFO
	.align		4
.L_16:
        /*0048*/ 	.byte	0x04, 0x17
        /*004a*/ 	.short	(.L_18 - .L_17)
.L_17:
        /*004c*/ 	.word	0x00000000
        /*0050*/ 	.short	0x0015
        /*0052*/ 	.short	0x0068
        /*0054*/ 	.byte	0x00, 0xf0, 0x11, 0x00


	//----- nvinfo : EIATTR_KPARAM_INFO
	.align		4
.L_18:
        /*0058*/ 	.byte	0x04, 0x17
        /*005a*/ 	.short	(.L_20 - .L_19)
.L_19:
        /*005c*/ 	.word	0x00000000
        /*0060*/ 	.short	0x0014
        /*0062*/ 	.short	0x0064
        /*0064*/ 	.byte	0x00, 0xf0, 0x11, 0x00


	//----- nvinfo : EIATTR_KPARAM_INFO
	.align		4
.L_20:
        /*0068*/ 	.byte	0x04, 0x17
        /*006a*/ 	.short	(.L_22 - .L_21)
.L_21:
        /*006c*/ 	.word	0x00000000
        /*0070*/ 	.short	0x0013
        /*0072*/ 	.short	0x0060
        /*0074*/ 	.byte	0x00, 0xf0, 0x11, 0x00


	//----- nvinfo : EIATTR_KPARAM_INFO
	.align		4
.L_22:
        /*0078*/ 	.byte	0x04, 0x17
        /*007a*/ 	.short	(.L_24 - .L_23)
.L_23:
        /*007c*/ 	.word	0x00000000
        /*0080*/ 	.short	0x0012
        /*0082*/ 	.short	0x005c
        /*0084*/ 	.byte	0x00, 0xf0, 0x11, 0x00


	//----- nvinfo : EIATTR_KPARAM_INFO
	.align		4
.L_24:
        /*0088*/ 	.byte	0x04, 0x17
        /*008a*/ 	.short	(.L_26 - .L_25)
.L_25:
        /*008c*/ 	.word	0x00000000
        /*0090*/ 	.short	0x0011
        /*0092*/ 	.short	0x0058
        /*0094*/ 	.byte	0x00, 0xf0, 0x11, 0x00


	//----- nvinfo : EIATTR_KPARAM_INFO
	.align		4
.L_26:
        /*0098*/ 	.byte	0x04, 0x17
        /*009a*/ 	.short	(.L_28 - .L_27)
.L_27:
        /*009c*/ 	.word	0x00000000
        /*00a0*/ 	.short	0x0010
        /*00a2*/ 	.short	0x0054
        /*00a4*/ 	.byte	0x00, 0xf0, 0x11, 0x00


	//----- nvinfo : EIATTR_KPARAM_INFO
	.align		4
.L_28:
        /*00a8*/ 	.byte	0x04, 0x17
        /*00aa*/ 	.short	(.L_30 - .L_29)
.L_29:
        /*00ac*/ 	.word	0x00000000
        /*00b0*/ 	.short	0x000f
        /*00b2*/ 	.short	0x0050
        /*00b4*/ 	.byte	0x00, 0xf0, 0x11, 0x00


	//----- nvinfo : EIATTR_KPARAM_INFO
	.align		4
.L_30:
        /*00b8*/ 	.byte	0x04, 0x17
        /*00ba*/ 	.short	(.L_32 - .L_31)
.L_31:
        /*00bc*/ 	.word	0x00000000
        /*00c0*/ 	.short	0x000e
        /*00c2*/ 	.short	0x004c
        /*00c4*/ 	.byte	0x00, 0xf0, 0x11, 0x00


	//----- nvinfo : EIATTR_KPARAM_INFO
	.align		4
.L_32:
        /*00c8*/ 	.byte	0x04, 0x17
        /*00ca*/ 	.short	(.L_34 - .L_33)
.L_33:
        /*00cc*/ 	.word	0x00000000
        /*00d0*/ 	.short	0x000d
        /*00d2*/ 	.short	0x0048
        /*00d4*/ 	.byte	0x00, 0xf0, 0x11, 0x00


	//----- nvinfo : EIATTR_KPARAM_INFO
	.align		4
.L_34:
        /*00d8*/ 	.byte	0x04, 0x17
        /*00da*/ 	.short	(.L_36 - .L_35)
.L_35:
        /*00dc*/ 	.word	0x00000000
        /*00e0*/ 	.short	0x000c
        /*00e2*/ 	.short	0x0044
        /*00e4*/ 	.byte	0x00, 0xf0, 0x11, 0x00


	//----- nvinfo : EIATTR_KPARAM_INFO
	.align		4
.L_36:
        /*00e8*/ 	.byte	0x04, 0x17
        /*00ea*/ 	.short	(.L_38 - .L_37)
.L_37:
        /*00ec*/ 	.word	0x00000000
        /*00f0*/ 	.short	0x000b
        /*00f2*/ 	.short	0x0040
        /*00f4*/ 	.byte	0x00, 0xf0, 0x11, 0x00


	//----- nvinfo : EIATTR_KPARAM_INFO
	.align		4
.L_38:
        /*00f8*/ 	.byte	0x04, 0x17
        /*00fa*/ 	.short	(.L_40 - .L_39)
.L_39:
        /*00fc*/ 	.word	0x00000000
        /*0100*/ 	.short	0x000a
        /*0102*/ 	.short	0x003c
        /*0104*/ 	.byte	0x00, 0xf0, 0x11, 0x00


	//----- nvinfo : EIATTR_KPARAM_INFO
	.align		4
.L_40:
        /*0108*/ 	.byte	0x04, 0x17
        /*010a*/ 	.short	(.L_42 - .L_41)
.L_41:
        /*010c*/ 	.word	0x00000000
        /*0110*/ 	.short	0x0009
        /*0112*/ 	.short	0x0038
        /*0114*/ 	.byte	0x00, 0xf0, 0x11, 0x00


	//----- nvinfo : EIATTR_KPARAM_INFO
	.align		4
.L_42:
        /*0118*/ 	.byte	0x04, 0x17
        /*011a*/ 	.short	(.L_44 - .L_43)
.L_43:
        /*011c*/ 	.word	0x00000000
        /*0120*/ 	.short	0x0008
        /*0122*/ 	.short	0x0034
        /*0124*/ 	.byte	0x00, 0xf0, 0x11, 0x00


	//----- nvinfo : EIATTR_KPARAM_INFO
	.align		4
.L_44:
        /*0128*/ 	.byte	0x04, 0x17
        /*012a*/ 	.short	(.L_46 - .L_45)
.L_45:
        /*012c*/ 	.word	0x00000000
        /*0130*/ 	.short	0x0007
        /*0132*/ 	.short	0x0030
        /*0134*/ 	.byte	0x00, 0xf0, 0x11, 0x00


	//----- nvinfo : EIATTR_KPARAM_INFO
	.align		4
.L_46:
        /*0138*/ 	.byte	0x04, 0x17
        /*013a*/ 	.short	(.L_48 - .L_47)
.L_47:
        /*013c*/ 	.word	0x00000000
        /*0140*/ 	.short	0x0006
        /*0142*/ 	.short	0x002c
        /*0144*/ 	.byte	0x00, 0xf0, 0x11, 0x00


	//----- nvinfo : EIATTR_KPARAM_INFO
	.align		4
.L_48:
        /*0148*/ 	.byte	0x04, 0x17
        /*014a*/ 	.short	(.L_50 - .L_49)
.L_49:
        /*014c*/ 	.word	0x00000000
        /*0150*/ 	.short	0x0005
        /*0152*/ 	.short	0x0028
        /*0154*/ 	.byte	0x00, 0xf0, 0x11, 0x00


	//----- nvinfo : EIATTR_KPARAM_INFO
	.align		4
.L_50:
        /*0158*/ 	.byte	0x04, 0x17
        /*015a*/ 	.short	(.L_52 - .L_51)
.L_51:
        /*015c*/ 	.word	0x00000000
        /*0160*/ 	.short	0x0004
        /*0162*/ 	.short	0x0020
        /*0164*/ 	.byte	0x00, 0xf4, 0x21, 0x00


	//----- nvinfo : EIATTR_KPARAM_INFO
	.align		4
.L_52:
        /*0168*/ 	.byte	0x04, 0x17
        /*016a*/ 	.short	(.L_54 - .L_53)
.L_53:
        /*016c*/ 	.word	0x00000000
        /*0170*/ 	.short	0x0003
        /*0172*/ 	.short	0x0018
        /*0174*/ 	.byte	0x00, 0xf4, 0x21, 0x00


	//----- nvinfo : EIATTR_KPARAM_INFO
	.align		4
.L_54:
        /*0178*/ 	.byte	0x04, 0x17
        /*017a*/ 	.short	(.L_56 - .L_55)
.L_55:
        /*017c*/ 	.word	0x00000000
        /*0180*/ 	.short	0x0002
        /*0182*/ 	.short	0x0010
        /*0184*/ 	.byte	0x00, 0xf4, 0x21, 0x00


	//----- nvinfo : EIATTR_KPARAM_INFO
	.align		4
.L_56:
        /*0188*/ 	.byte	0x04, 0x17
        /*018a*/ 	.short	(.L_58 - .L_57)
.L_57:
        /*018c*/ 	.word	0x00000000
        /*0190*/ 	.short	0x0001
        /*0192*/ 	.short	0x0008
        /*0194*/ 	.byte	0x00, 0xf4, 0x21, 0x00


	//----- nvinfo : EIATTR_KPARAM_INFO
	.align		4
.L_58:
        /*0198*/ 	.byte	0x04, 0x17
        /*019a*/ 	.short	(.L_60 - .L_59)
.L_59:
        /*019c*/ 	.word	0x00000000
        /*01a0*/ 	.short	0x0000
        /*01a2*/ 	.short	0x0000
        /*01a4*/ 	.byte	0x00, 0xf4, 0x21, 0x00


	//----- nvinfo : EIATTR_SPARSE_MMA_MASK
	.align		4
.L_60:
        /*01a8*/ 	.byte	0x03, 0x50
        /*01aa*/ 	.short	0x0000


	//----- nvinfo : EIATTR_MAXREG_COUNT
	.align		4
        /*01ac*/ 	.byte	0x03, 0x1b
        /*01ae*/ 	.short	0x00ff


	//----- nvinfo : EIATTR_NUM_BARRIERS
	.align		4
        /*01b0*/ 	.byte	0x02, 0x4c
        /*01b2*/ 	.byte	0x01
	.zero		1


	//----- nvinfo : EIATTR_ANNOTATIONS
	.align		4
        /*01b4*/ 	.byte	0x04, 0x55
        /*01b6*/ 	.short	(.L_62 - .L_61)


	//   ....[0]....
.L_61:
        /*01b8*/ 	.word	0x00000001
        /*01bc*/ 	.byte	0x10, 0x34, 0x00, 0x00, 0x01, 0x00, 0x00, 0x00, 0x90, 0x34, 0x00, 0x00, 0x01, 0x00, 0x00, 0x00
        /* <DEDUP_REMOVED lines=106> */
        /*086c*/ 	.byte	0xf0, 0x79, 0x00, 0x00, 0x01, 0x00, 0x00, 0x00, 0x10, 0x7a, 0x00, 0x00


	//----- nvinfo : EIATTR_COOP_GROUP_MASK_REGIDS
	.align		4
.L_62:
        /*0878*/ 	.byte	0x04, 0x29
        /*087a*/ 	.short	(.L_64 - .L_63)


	//   ....[0]....
.L_63:
        /*087c*/ 	.word	0xffffffff


	//   ....[1]....
        /*0880*/ 	.word	0xffffffff


	//   ....[2]....
        /*0884*/ 	.word	0xffffffff


	//   ....[3]....
        /*0888*/ 	.word	0xffffffff


	//   ....[4]....
        /*088c*/ 	.word	0xffffffff


	//   ....[5]....
        /*0890*/ 	.word	0xffffffff


	//   ....[6]....
        /*0894*/ 	.word	0xffffffff


	//   ....[7]....
        /*0898*/ 	.word	0xffffffff


	//   ....[8]....
        /*089c*/ 	.word	0xffffffff


	//   ....[9]....
        /*08a0*/ 	.word	0xffffffff


	//   ....[10]....
        /*08a4*/ 	.word	0xffffffff


	//   ....[11]....
        /*08a8*/ 	.word	0xffffffff


	//   ....[12]....
        /*08ac*/ 	.word	0xffffffff


	//   ....[13]....
        /*08b0*/ 	.word	0xffffffff


	//   ....[14]....
        /*08b4*/ 	.word	0xffffffff


	//   ....[15]....
        /*08b8*/ 	.word	0xffffffff


	//   ....[16]....
        /*08bc*/ 	.word	0xffffffff


	//   ....[17]....
        /*08c0*/ 	.word	0xffffffff


	//----- nvinfo : EIATTR_COOP_GROUP_INSTR_OFFSETS
	.align		4
.L_64:
        /*08c4*/ 	.byte	0x04, 0x28
        /*08c6*/ 	.short	(.L_66 - .L_65)


	//   ....[0]....
.L_65:
        /*08c8*/ 	.word	0x000069c0


	//   ....[1]....
        /*08cc*/ 	.word	0x000069d0


	//   ....[2]....
        /*08d0*/ 	.word	0x000069e0


	//   ....[3]....
        /*08d4*/ 	.word	0x000069f0


	//   ....[4]....
        /*08d8*/ 	.word	0x00006a50


	//   ....[5]....
        /*08dc*/ 	.word	0x00006a60


	//   ....[6]....
        /*08e0*/ 	.word	0x00006a70


	//   ....[7]....
        /*08e4*/ 	.word	0x00006a80


	//   ....[8]....
        /*08e8*/ 	.word	0x00006bc0


	//   ....[9]....
        /*08ec*/ 	.word	0x00006e80


	//   ....[10]....
        /*08f0*/ 	.word	0x00006e90


	//   ....[11]....
        /*08f4*/ 	.word	0x00006eb0


	//   ....[12]....
        /*08f8*/ 	.word	0x00006ec0


	//   ....[13]....
        /*08fc*/ 	.word	0x00006f70


	//   ....[14]....
        /*0900*/ 	.word	0x00006f80


	//   ....[15]....
        /*0904*/ 	.word	0x00007000


	//   ....[16]....
        /*0908*/ 	.word	0x00007010


	//   ....[17]....
        /*090c*/ 	.word	0x000070d0


	//----- nvinfo : EIATTR_VRC_CTA_INIT_COUNT
	.align		4
.L_66:
        /*0910*/ 	.byte	0x02, 0x4a
	.zero		1
	.zero		1


	//----- nvinfo : EIATTR_EXIT_INSTR_OFFSETS
	.align		4
        /*0914*/ 	.byte	0x04, 0x1c
        /*0916*/ 	.short	(.L_68 - .L_67)


	//   ....[0]....
.L_67:
        /*0918*/ 	.word	0x0000de70


	//   ....[1]....
        /*091c*/ 	.word	0x0000dea0


	//----- nvinfo : EIATTR_REQNTID
	.align		4
.L_68:
        /*0920*/ 	.byte	0x04, 0x10
        /*0922*/ 	.short	(.L_70 - .L_69)
.L_69:
        /*0924*/ 	.word	0x00000080
        /*0928*/ 	.word	0x00000001
        /*092c*/ 	.word	0x00000001


	//----- nvinfo : EIATTR_CBANK_PARAM_SIZE
	.align		4
.L_70:
        /*0930*/ 	.byte	0x03, 0x19
        /*0932*/ 	.short	0x0088


	//----- nvinfo : EIATTR_PARAM_CBANK
	.align		4
        /*0934*/ 	.byte	0x04, 0x0a
        /*0936*/ 	.short	(.L_72 - .L_71)
	.align		4
.L_71:
        /*0938*/ 	.word	index@(.nv.constant0.attn_fwd)
        /*093c*/ 	.short	0x0380
        /*093e*/ 	.short	0x0088


	//----- nvinfo : EIATTR_SW_WAR
	.align		4
.L_72:
        /*0940*/ 	.byte	0x04, 0x36
        /*0942*/ 	.short	(.L_74 - .L_73)
.L_73:
        /*0944*/ 	.word	0x00000008
.L_74:


//--------------------- .nv.compat                --------------------------
	.section	.nv.compat,"",@"SHT_CUDA_COMPAT_INFO"
	.align	4
        /*0000*/ 	.byte	0x02, 0x02, 0x01, 0x00, 0x02, 0x05, 0x05, 0x00, 0x02, 0x03, 0x00, 0x00, 0x02, 0x06, 0x01, 0x00


//--------------------- .nv.callgraph             --------------------------
	.section	.nv.callgraph,"",@"SHT_CUDA_CALLGRAPH"
	.align	4
	.sectionentsize	8
	.align		4
        /*0000*/ 	.word	0x00000000
	.align		4
        /*0004*/ 	.word	0xffffffff
	.align		4
        /*0008*/ 	.word	0x00000000
	.align		4
        /*000c*/ 	.word	0xfffffffe
	.align		4
        /*0010*/ 	.word	0x00000000
	.align		4
        /*0014*/ 	.word	0xfffffffd
	.align		4
        /*0018*/ 	.word	0x00000000
	.align		4
        /*001c*/ 	.word	0xfffffffc


//--------------------- .nv.constant4             --------------------------
	.section	.nv.constant4,"a",@progbits
	.align	8
	.align		8
.nv.constant4:
        /*0000*/ 	.dword	_$_str


//--------------------- .text.attn_fwd            --------------------------
	.section	.text.attn_fwd,"ax",@progbits
	.align	128
        .global         attn_fwd
        .type           attn_fwd,@function
        .size           attn_fwd,(.L_x_3 - attn_fwd)
        .other          attn_fwd,@"STO_CUDA_ENTRY STV_DEFAULT"
attn_fwd:
.text.attn_fwd:
[----:B------:R-:W0:Y:S01]  /*0000*/  LDC R1, c[0x0][0x37c] ;  /* 0x0000df00ff017b82 */ /* 0x000e220000000800 */
[----:B------:R-:W1:Y:S07]  /*0010*/  S2R R5, SR_TID.X ;  /* 0x0000000000057919 */ /* 0x000e6e0000002100 */
[----:B------:R-:W2:Y:S01]  /*0020*/  S2UR UR7, SR_CTAID.Y ;  /* 0x00000000000779c3 */ /* 0x000ea20000002600 */
[----:B------:R-:W2:Y:S01]  /*0030*/  LDCU.64 UR4, c[0x0][0x3b0] ;  /* 0x00007600ff0477ac */ /* 0x000ea20008000a00 */
[----:B0-----:R-:W-:Y:S01]  /*0040*/  VIADD R1, R1, 0xfffffca0 ;  /* 0xfffffca001017836 */ /* 0x001fe20000000000 */
[----:B------:R-:W0:Y:S01]  /*0050*/  S2R R3, SR_CTAID.X ;  /* 0x0000000000037919 */ /* 0x000e220000002500 */
[----:B------:R-:W3:Y:S04]  /*0060*/  LDCU.64 UR10, c[0x0][0x358] ;  /* 0x00006b00ff0a77ac */ /* 0x000ee80008000a00 */
[----:B------:R-:W4:Y:S08]  /*0070*/  LDC R14, c[0x0][0x3b8] ;  /* 0x0000ee00ff0e7b82 */ /* 0x000f300000000800 */
[----:B------:R-:W5:Y:S01]  /*0080*/  LDC.64 R8, c[0x0][0x380] ;  /* 0x0000e000ff087b82 */ /* 0x000f620000000a00 */
[----:B--2---:R-:W-:-:S04]  /*0090*/  UIMAD UR4, UR7, UR4, URZ ;  /* 0x00000004070472a4 */ /* 0x004fc8000f8e02ff */
[----:B------:R-:W-:Y:S01]  /*00a0*/  USHF.L.U32 UR6, UR4, 0x1, URZ ;  /* 0x0000000104067899 */ /* 0x000fe200080006ff */
[----:B-1----:R-:W-:Y:S02]  /*00b0*/  LOP3.LUT R252, R5, 0x1f, RZ, 0xc0, !PT ;  /* 0x0000001f05fc7812 */ /* 0x002fe400078ec0ff */
[----:B------:R-:W-:-:S03]  /*00c0*/  SHF.R.U32.HI R0, RZ, 0x5, R5 ;  /* 0x00000005ff007819 */ /* 0x000fc60000011605 */
[----:B0-----:R-:W-:Y:S01]  /*00d0*/  IMAD R252, R3, 0x20, R252 ;  /* 0x0000002003fc7824 */ /* 0x001fe200078e02fc */
[----:B------:R-:W-:-:S03]  /*00e0*/  SGXT.U32 R3, R0, 0x2 ;  /* 0x000000020003781a */ /* 0x000fc60000000000 */
[----:B------:R-:W-:Y:S01]  /*00f0*/  IMAD R0, R252, UR5, RZ ;  /* 0x00000005fc007c24 */ /* 0x000fe2000f8e02ff */
[----:B------:R-:W-:Y:S01]  /*0100*/  UIMAD.WIDE UR4, UR4, 0x2, URZ ;  /* 0x00000002040478a5 */ /* 0x000fe2000f8e02ff */
[----:B----4-:R-:W-:Y:S02]  /*0110*/  IMAD R7, R3, R14, RZ ;  /* 0x0000000e03077224 */ /* 0x010fe400078e02ff */
[C---:B------:R-:W-:Y:S02]  /*0120*/  IMAD.SHL.U32 R3, R0.reuse, 0x2, RZ ;  /* 0x0000000200037824 */ /* 0x040fe400078e00ff */
[----:B------:R-:W-:Y:S01]  /*0130*/  IMAD.HI R0, R0, 0x2, RZ ;  /* 0x0000000200007827 */ /* 0x000fe200078e02ff */
[----:B------:R-:W-:Y:S02]  /*0140*/  LEA R11, R14, R7, 0x2 ;  /* 0x000000070e0b7211 */ /* 0x000fe400078e10ff */
[----:B-----5:R-:W-:-:S03]  /*0150*/  IADD3 R2, P0, P1, R3, UR6, R8 ;  /* 0x0000000603027c10 */ /* 0x020fc6000f91e008 */
[----:B------:R-:W-:Y:S01]  /*0160*/  IMAD R3, R14, 0x4, R11 ;  /* 0x000000040e037824 */ /* 0x000fe200078e020b */
[----:B------:R-:W-:Y:S02]  /*0170*/  IADD3.X R0, PT, PT, R0, UR5, R9, P0, P1 ;  /* 0x0000000500007c10 */ /* 0x000fe400087e2409 */
[-C--:B------:R-:W-:Y:S02]  /*0180*/  LEA R8, P0, R7, R2.reuse, 0x1 ;  /* 0x0000000207087211 */ /* 0x080fe400078008ff */
[----:B------:R-:W-:Y:S02]  /*0190*/  LEA R12, P1, R3, R2, 0x1 ;  /* 0x00000002030c7211 */ /* 0x000fe400078208ff */
[----:B------:R-:W-:Y:S01]  /*01a0*/  LEA.HI.X.SX32 R9, R7, R0, 0x1, P0 ;  /* 0x0000000007097211 */ /* 0x000fe200000f0eff */
[C---:B------:R-:W-:Y:S01]  /*01b0*/  IMAD R7, R14.reuse, 0x4, R3 ;  /* 0x000000040e077824 */ /* 0x040fe200078e0203 */
[----:B------:R-:W-:Y:S02]  /*01c0*/  LEA R10, P0, R11, R2, 0x1 ;  /* 0x000000020b0a7211 */ /* 0x000fe400078008ff */
[-C--:B------:R-:W-:Y:S01]  /*01d0*/  LEA.HI.X.SX32 R13, R3, R0.reuse, 0x1, P1 ;  /* 0x00000000030d7211 */ /* 0x080fe200008f0eff */
[C---:B------:R-:W-:Y:S01]  /*01e0*/  IMAD R15, R14.reuse, 0x4, R7 ;  /* 0x000000040e0f7824 */ /* 0x040fe200078e0207 */
[----:B------:R-:W-:Y:S01]  /*01f0*/  LEA.HI.X.SX32 R11, R11, R0, 0x1, P0 ;  /* 0x000000000b0b7211 */ /* 0x000fe200000f0eff */
[----:B---3--:R0:W2:Y:S03]  /*0200*/  LDG.E.U16 R3, desc[UR10][R8.64] ;  /* 0x0000000a08037981 */ /* 0x0080a6000c1e1500 */
[----:B------:R-:W-:Y:S01]  /*0210*/  LEA R21, R14, R15, 0x2 ;  /* 0x0000000f0e157211 */ /* 0x000fe200078e10ff */
[----:B------:R1:W3:Y:S01]  /*0220*/  LDG.E.U16 R4, desc[UR10][R12.64] ;  /* 0x0000000a0c047981 */ /* 0x0002e2000c1e1500 */
[----:B------:R-:W-:-:S02]  /*0230*/  LEA R16, P0, R7, R2, 0x1 ;  /* 0x0000000207107211 */ /* 0x000fc400078008ff */
[----:B------:R-:W-:Y:S01]  /*0240*/  LEA R18, P1, R15, R2, 0x1 ;  /* 0x000000020f127211 */ /* 0x000fe200078208ff */
[----:B------:R-:W4:Y:S01]  /*0250*/  LDG.E.U16 R6, desc[UR10][R10.64] ;  /* 0x0000000a0a067981 */ /* 0x000f22000c1e1500 */
[----:B------:R-:W-:Y:S01]  /*0260*/  LEA.HI.X.SX32 R17, R7, R0, 0x1, P0 ;  /* 0x0000000007117211 */ /* 0x000fe200000f0eff */
[----:B0-----:R-:W-:Y:S01]  /*0270*/  IMAD R9, R14, 0x4, R21 ;  /* 0x000000040e097824 */ /* 0x001fe200078e0215 */
[----:B------:R-:W-:-:S03]  /*0280*/  LEA R20, P0, R21, R2, 0x1 ;  /* 0x0000000215147211 */ /* 0x000fc600078008ff */
[C---:B-1----:R-:W-:Y:S01]  /*0290*/  IMAD R13, R14.reuse, 0x4, R9 ;  /* 0x000000040e0d7824 */ /* 0x042fe200078e0209 */
[-C--:B------:R-:W-:Y:S01]  /*02a0*/  LEA.HI.X.SX32 R19, R15, R0.reuse, 0x1, P1 ;  /* 0x000000000f137211 */ /* 0x080fe200008f0eff */
[----:B------:R0:W5:Y:S01]  /*02b0*/  LDG.E.U16 R7, desc[UR10][R16.64] ;  /* 0x0000000a10077981 */ /* 0x000162000c1e1500 */
[----:B------:R-:W-:Y:S01]  /*02c0*/  LEA.HI.X.SX32 R21, R21, R0, 0x1, P0 ;  /* 0x0000000015157211 */ /* 0x000fe200000f0eff */
[C---:B------:R-:W-:Y:S01]  /*02d0*/  IMAD R15, R14.reuse, 0x4, R13 ;  /* 0x000000040e0f7824 */ /* 0x040fe200078e020d */
[C---:B------:R-:W-:Y:S01]  /*02e0*/  LEA R22, P0, R9.reuse, R2, 0x1 ;  /* 0x0000000209167211 */ /* 0x040fe200078008ff */
[----:B------:R1:W2:Y:S03]  /*02f0*/  LDG.E.U16 R8, desc[UR10][R18.64] ;  /* 0x0000000a12087981 */ /* 0x0002a6000c1e1500 */
[----:B------:R-:W-:Y:S02]  /*0300*/  LEA.HI.X.SX32 R23, R9, R0, 0x1, P0 ;  /* 0x0000000009177211 */ /* 0x000fe400000f0eff */
[----:B------:R-:W-:Y:S01]  /*0310*/  LEA R24, P0, R13, R2, 0x1 ;  /* 0x000000020d187211 */ /* 0x000fe200078008ff */
[----:B------:R0:W2:Y:S01]  /*0320*/  LDG.E.U16 R9, desc[UR10][R20.64] ;  /* 0x0000000a14097981 */ /* 0x0000a2000c1e1500 */
[----:B------:R-:W-:-:S02]  /*0330*/  LEA R29, R14, R15, 0x2 ;  /* 0x0000000f0e1d7211 */ /* 0x000fc400078e10ff */
[----:B------:R-:W-:Y:S01]  /*0340*/  LEA R26, P1, R15, R2, 0x1 ;  /* 0x000000020f1a7211 */ /* 0x000fe200078208ff */
[----:B------:R-:W2:Y:S01]  /*0350*/  LDG.E.U16 R10, desc[UR10][R22.64] ;  /* 0x0000000a160a7981 */ /* 0x000ea2000c1e1500 */
[-C--:B------:R-:W-:Y:S01]  /*0360*/  LEA.HI.X.SX32 R25, R13, R0.reuse, 0x1, P0 ;  /* 0x000000000d197211 */ /* 0x080fe200000f0eff */
[----:B------:R-:W-:Y:S01]  /*0370*/  IMAD R13, R14, 0x4, R29 ;  /* 0x000000040e0d7824 */ /* 0x000fe200078e021d */
[----:B------:R-:W-:-:S03]  /*0380*/  LEA.HI.X.SX32 R27, R15, R0, 0x1, P1 ;  /* 0x000000000f1b7211 */ /* 0x000fc600008f0eff */
[C---:B------:R-:W-:Y:S01]  /*0390*/  IMAD R15, R14.reuse, 0x4, R13 ;  /* 0x000000040e0f7824 */ /* 0x040fe200078e020d */
[C---:B------:R-:W-:Y:S01]  /*03a0*/  LEA R28, P0, R29.reuse, R2, 0x1 ;  /* 0x000000021d1c7211 */ /* 0x040fe200078008ff */
[----:B------:R1:W2:Y:S02]  /*03b0*/  LDG.E.U16 R12, desc[UR10][R26.64] ;  /* 0x0000000a1a0c7981 */ /* 0x0002a4000c1e1500 */
[C---:B0-----:R-:W-:Y:S01]  /*03c0*/  IMAD R17, R14.reuse, 0x4, R15 ;  /* 0x000000040e117824 */ /* 0x041fe200078e020f */
[----:B------:R-:W-:Y:S01]  /*03d0*/  LEA.HI.X.SX32 R29, R29, R0, 0x1, P0 ;  /* 0x000000001d1d7211 */ /* 0x000fe200000f0eff */
[----:B------:R0:W2:Y:S01]  /*03e0*/  LDG.E.U16 R11, desc[UR10][R24.64] ;  /* 0x0000000a180b7981 */ /* 0x0000a2000c1e1500 */
[C---:B-1----:R-:W-:Y:S02]  /*03f0*/  LEA R18, P0, R13.reuse, R2, 0x1 ;  /* 0x000000020d127211 */ /* 0x042fe400078008ff */
[----:B------:R-:W-:Y:S02]  /*0400*/  LEA R31, R14, R17, 0x2 ;  /* 0x000000110e1f7211 */ /* 0x000fe400078e10ff */
[----:B------:R-:W-:-:S02]  /*0410*/  LEA.HI.X.SX32 R19, R13, R0, 0x1, P0 ;  /* 0x000000000d137211 */ /* 0x000fc400000f0eff */
[C---:B------:R-:W-:Y:S01]  /*0420*/  LEA R20, P0, R15.reuse, R2, 0x1 ;  /* 0x000000020f147211 */ /* 0x040fe200078008ff */
[C---:B------:R-:W-:Y:S01]  /*0430*/  IMAD R27, R14.reuse, 0x4, R31 ;  /* 0x000000040e1b7824 */ /* 0x040fe200078e021f */
[----:B------:R1:W2:Y:S02]  /*0440*/  LDG.E.U16 R13, desc[UR10][R28.64] ;  /* 0x0000000a1c0d7981 */ /* 0x0002a4000c1e1500 */
[----:B------:R-:W-:Y:S02]  /*0450*/  LEA.HI.X.SX32 R21, R15, R0, 0x1, P0 ;  /* 0x000000000f157211 */ /* 0x000fe400000f0eff */
[-C--:B0-----:R-:W-:Y:S01]  /*0460*/  LEA R24, P0, R31, R2.reuse, 0x1 ;  /* 0x000000021f187211 */ /* 0x081fe200078008ff */
[----:B------:R-:W2:Y:S01]  /*0470*/  LDG.E.U16 R15, desc[UR10][R18.64] ;  /* 0x0000000a120f7981 */ /* 0x000ea2000c1e1500 */
[----:B------:R-:W-:Y:S01]  /*0480*/  LEA R22, P1, R17, R2, 0x1 ;  /* 0x0000000211167211 */ /* 0x000fe200078208ff */
[C---:B-1----:R-:W-:Y:S01]  /*0490*/  IMAD R29, R14.reuse, 0x4, R27 ;  /* 0x000000040e1d7824 */ /* 0x042fe200078e021b */
[----:B------:R-:W-:Y:S01]  /*04a0*/  LEA.HI.X.SX32 R25, R31, R0, 0x1, P0 ;  /* 0x000000001f197211 */ /* 0x000fe200000f0eff */
[----:B------:R-:W2:Y:S02]  /*04b0*/  LDG.E.U16 R16, desc[UR10][R20.64] ;  /* 0x0000000a14107981 */ /* 0x000ea4000c1e1500 */
[----:B------:R-:W-:Y:S01]  /*04c0*/  IMAD R31, R14, 0x4, R29 ;  /* 0x000000040e1f7824 */ /* 0x000fe200078e021d */
[----:B------:R-:W-:Y:S01]  /*04d0*/  LEA R26, P0, R27, R2, 0x1 ;  /* 0x000000021b1a7211 */ /* 0x000fe200078008ff */
[----:B------:R-:W2:Y:S01]  /*04e0*/  LDG.E.U16 R18, desc[UR10][R24.64] ;  /* 0x0000000a18127981 */ /* 0x000ea2000c1e1500 */
[----:B------:R-:W-:-:S02]  /*04f0*/  LEA.HI.X.SX32 R23, R17, R0, 0x1, P1 ;  /* 0x0000000011177211 */ /* 0x000fc400008f0eff */
[C---:B------:R-:W-:Y:S02]  /*0500*/  LEA R33, R14.reuse, R31, 0x2 ;  /* 0x0000001f0e217211 */ /* 0x040fe400078e10ff */
[----:B------:R-:W-:Y:S01]  /*0510*/  LEA.HI.X.SX32 R27, R27, R0, 0x1, P0 ;  /* 0x000000001b1b7211 */ /* 0x000fe200000f0eff */
[----:B------:R0:W2:Y:S01]  /*0520*/  LDG.E.U16 R17, desc[UR10][R22.64] ;  /* 0x0000000a16117981 */ /* 0x0000a2000c1e1500 */
[-C--:B------:R-:W-:Y:S02]  /*0530*/  LEA R28, P0, R29, R2.reuse, 0x1 ;  /* 0x000000021d1c7211 */ /* 0x080fe400078008ff */
[----:B------:R-:W-:Y:S01]  /*0540*/  LEA R30, P1, R31, R2, 0x1 ;  /* 0x000000021f1e7211 */ /* 0x000fe200078208ff */
[----:B------:R1:W2:Y:S01]  /*0550*/  LDG.E.U16 R19, desc[UR10][R26.64] ;  /* 0x0000000a1a137981 */ /* 0x0002a2000c1e1500 */
[----:B------:R-:W-:Y:S02]  /*0560*/  LEA.HI.X.SX32 R29, R29, R0, 0x1, P0 ;  /* 0x000000001d1d7211 */ /* 0x000fe400000f0eff */
[----:B------:R-:W-:Y:S01]  /*0570*/  LEA R32, P0, R33, R2, 0x1 ;  /* 0x0000000221207211 */ /* 0x000fe200078008ff */
[----:B0-----:R-:W-:-:S03]  /*0580*/  IMAD R23, R14, 0x4, R33 ;  /* 0x000000040e177824 */ /* 0x001fc600078e0221 */
[----:B------:R-:W-:Y:S01]  /*0590*/  LEA.HI.X.SX32 R33, R33, R0, 0x1, P0 ;  /* 0x0000000021217211 */ /* 0x000fe200000f0eff */
[----:B------:R0:W2:Y:S01]  /*05a0*/  LDG.E.U16 R20, desc[UR10][R28.64] ;  /* 0x0000000a1c147981 */ /* 0x0000a2000c1e1500 */
[C---:B------:R-:W-:Y:S01]  /*05b0*/  IMAD R25, R14.reuse, 0x4, R23 ;  /* 0x000000040e197824 */ /* 0x040fe200078e0217 */
[C---:B------:R-:W-:Y:S02]  /*05c0*/  LEA R34, P0, R23.reuse, R2, 0x1 ;  /* 0x0000000217227211 */ /* 0x040fe400078008ff */
[----:B------:R-:W2:Y:S01]  /*05d0*/  LDG.E.U16 R22, desc[UR10][R32.64] ;  /* 0x0000000a20167981 */ /* 0x000ea2000c1e1500 */
[C---:B------:R-:W-:Y:S01]  /*05e0*/  IMAD R39, R14.reuse, 0x4, R25 ;  /* 0x000000040e277824 */ /* 0x040fe200078e0219 */
[----:B------:R-:W-:Y:S02]  /*05f0*/  LEA.HI.X.SX32 R35, R23, R0, 0x1, P0 ;  /* 0x0000000017237211 */ /* 0x000fe400000f0eff */
[----:B------:R-:W-:Y:S02]  /*0600*/  LEA R36, P0, R25, R2, 0x1 ;  /* 0x0000000219247211 */ /* 0x000fe400078008ff */
[----:B-1----:R-:W-:Y:S01]  /*0610*/  LEA R27, R14, R39, 0x2 ;  /* 0x000000270e1b7211 */ /* 0x002fe200078e10ff */
[----:B------:R-:W2:Y:S01]  /*0620*/  LDG.E.U16 R23, desc[UR10][R34.64] ;  /* 0x0000000a22177981 */ /* 0x000ea2000c1e1500 */
[----:B------:R-:W-:-:S02]  /*0630*/  LEA.HI.X.SX32 R31, R31, R0, 0x1, P1 ;  /* 0x000000001f1f7211 */ /* 0x000fc400008f0eff */
[----:B------:R-:W-:Y:S01]  /*0640*/  LEA.HI.X.SX32 R37, R25, R0, 0x1, P0 ;  /* 0x0000000019257211 */ /* 0x000fe200000f0eff */
[C---:B0-----:R-:W-:Y:S01]  /*0650*/  IMAD R29, R14.reuse, 0x4, R27 ;  /* 0x000000040e1d7824 */ /* 0x041fe200078e021b */
[C---:B------:R-:W-:Y:S01]  /*0660*/  LEA R40, P0, R27.reuse, R2, 0x1 ;  /* 0x000000021b287211 */ /* 0x040fe200078008ff */
[----:B------:R0:W2:Y:S03]  /*0670*/  LDG.E.U16 R21, desc[UR10][R30.64] ;  /* 0x0000000a1e157981 */ /* 0x0000a6000c1e1500 */
[----:B------:R-:W-:Y:S01]  /*0680*/  LEA.HI.X.SX32 R41, R27, R0, 0x1, P0 ;  /* 0x000000001b297211 */ /* 0x000fe200000f0eff */
[----:B------:R-:W-:Y:S01]  /*0690*/  IMAD R27, R14, 0x4, R29 ;  /* 0x000000040e1b7824 */ /* 0x000fe200078e021d */
[-C--:B------:R-:W-:Y:S01]  /*06a0*/  LEA R38, P1, R39, R2.reuse, 0x1 ;  /* 0x0000000227267211 */ /* 0x080fe200078208ff */
[----:B------:R1:W2:Y:S01]  /*06b0*/  LDG.E.U16 R24, desc[UR10][R36.64] ;  /* 0x0000000a24187981 */ /* 0x0002a2000c1e1500 */
[----:B0-----:R-:W-:-:S03]  /*06c0*/  LEA R30, P0, R29, R2, 0x1 ;  /* 0x000000021d1e7211 */ /* 0x001fc600078008ff */
[----:B------:R-:W2:Y:S01]  /*06d0*/  LDG.E.U16 R26, desc[UR10][R40.64] ;  /* 0x0000000a281a7981 */ /* 0x000ea2000c1e1500 */
[-C--:B------:R-:W-:Y:S01]  /*06e0*/  LEA.HI.X.SX32 R31, R29, R0.reuse, 0x1, P0 ;  /* 0x000000001d1f7211 */ /* 0x080fe200000f0eff */
[----:B------:R-:W-:Y:S01]  /*06f0*/  IMAD R29, R14, 0x4, R27 ;  /* 0x000000040e1d7824 */ /* 0x000fe200078e021b */
[----:B------:R-:W-:-:S04]  /*0700*/  LEA.HI.X.SX32 R39, R39, R0, 0x1, P1 ;  /* 0x0000000027277211 */ /* 0x000fc800008f0eff */
[----:B------:R-:W-:Y:S01]  /*0710*/  LEA R43, R14, R29, 0x2 ;  /* 0x0000001d0e2b7211 */ /* 0x000fe200078e10ff */
[----:B------:R0:W2:Y:S01]  /*0720*/  LDG.E.U16 R25, desc[UR10][R38.64] ;  /* 0x0000000a26197981 */ /* 0x0000a2000c1e1500 */
[----:B------:R-:W-:-:S04]  /*0730*/  LEA R32, P0, R27, R2, 0x1 ;  /* 0x000000021b207211 */ /* 0x000fc800078008ff */
[----:B------:R-:W-:Y:S02]  /*0740*/  LEA.HI.X.SX32 R33, R27, R0, 0x1, P0 ;  /* 0x000000001b217211 */ /* 0x000fe400000f0eff */
[C---:B-1----:R-:W-:Y:S01]  /*0750*/  LEA R36, P0, R43.reuse, R2, 0x1 ;  /* 0x000000022b247211 */ /* 0x042fe200078008ff */
[----:B------:R-:W2:Y:S01]  /*0760*/  LDG.E.U16 R27, desc[UR10][R30.64] ;  /* 0x0000000a1e1b7981 */ /* 0x000ea2000c1e1500 */
[C---:B0-----:R-:W-:Y:S02]  /*0770*/  IMAD R39, R14.reuse, 0x4, R43 ;  /* 0x000000040e277824 */ /* 0x041fe400078e022b */
[----:B------:R-:W-:Y:S01]  /*0780*/  LEA.HI.X.SX32 R37, R43, R0, 0x1, P0 ;  /* 0x000000002b257211 */ /* 0x000fe200000f0eff */
[----:B------:R-:W2:Y:S01]  /*0790*/  LDG.E.U16 R28, desc[UR10][R32.64] ;  /* 0x0000000a201c7981 */ /* 0x000ea2000c1e1500 */
[----:B------:R-:W-:Y:S01]  /*07a0*/  IMAD R41, R14, 0x4, R39 ;  /* 0x000000040e297824 */ /* 0x000fe200078e0227 */
[----:B------:R-:W-:-:S03]  /*07b0*/  LEA R34, P1, R29, R2, 0x1 ;  /* 0x000000021d227211 */ /* 0x000fc600078208ff */
[C---:B------:R-:W-:Y:S01]  /*07c0*/  IMAD R43, R14.reuse, 0x4, R41 ;  /* 0x000000040e2b7824 */ /* 0x040fe200078e0229 */
[----:B------:R-:W-:Y:S01]  /*07d0*/  LEA R38, P0, R39, R2, 0x1 ;  /* 0x0000000227267211 */ /* 0x000fe200078008ff */
[----:B------:R-:W2:Y:S01]  /*07e0*/  LDG.E.U16 R30, desc[UR10][R36.64] ;  /* 0x0000000a241e7981 */ /* 0x000ea2000c1e1500 */
[-C--:B------:R-:W-:Y:S02]  /*07f0*/  LEA.HI.X.SX32 R35, R29, R0.reuse, 0x1, P1 ;  /* 0x000000001d237211 */ /* 0x080fe400008f0eff */
[----:B------:R-:W-:Y:S02]  /*0800*/  LEA R45, R14, R43, 0x2 ;  /* 0x0000002b0e2d7211 */ /* 0x000fe400078e10ff */
[----:B------:R-:W-:Y:S01]  /*0810*/  LEA.HI.X.SX32 R39, R39, R0, 0x1, P0 ;  /* 0x0000000027277211 */ /* 0x000fe200000f0eff */
[----:B------:R0:W2:Y:S01]  /*0820*/  LDG.E.U16 R29, desc[UR10][R34.64] ;  /* 0x0000000a221d7981 */ /* 0x0000a2000c1e1500 */
[-C--:B------:R-:W-:Y:S02]  /*0830*/  LEA R40, P0, R41, R2.reuse, 0x1 ;  /* 0x0000000229287211 */ /* 0x080fe400078008ff */
[----:B------:R-:W-:Y:S01]  /*0840*/  LEA R42, P1, R43, R2, 0x1 ;  /* 0x000000022b2a7211 */ /* 0x000fe200078208ff */
[----:B------:R1:W2:Y:S01]  /*0850*/  LDG.E.U16 R31, desc[UR10][R38.64] ;  /* 0x0000000a261f7981 */ /* 0x0002a2000c1e1500 */
[----:B------:R-:W-:-:S02]  /*0860*/  LEA.HI.X.SX32 R41, R41, R0, 0x1, P0 ;  /* 0x0000000029297211 */ /* 0x000fc400000f0eff */
        /* <DEDUP_REMOVED lines=131> */
[----:B------:R-:W-:-:S04]  /*10a0*/  IMAD R77, R14, 0x4, R75 ;  /* 0x000000040e4d7824 */ /* 0x000fc800078e024b */
[C---:B------:R-:W-:Y:S01]  /*10b0*/  IMAD R79, R14.reuse, 0x4, R77 ;  /* 0x000000040e4f7824 */ /* 0x040fe200078e024d */
[C---:B------:R-:W-:Y:S01]  /*10c0*/  LEA R70, P1, R65.reuse, R2, 0x1 ;  /* 0x0000000241467211 */ /* 0x040fe200078208ff */
[----:B------:R-:W2:Y:S03]  /*10d0*/  LDG.E.U16 R66, desc[UR10][R72.64] ;  /* 0x0000000a48427981 */ /* 0x000ea6000c1e1500 */
[----:B------:R-:W-:Y:S02]  /*10e0*/  LEA R81, R14, R79, 0x2 ;  /* 0x0000004f0e517211 */ /* 0x000fe400078e10ff */
[----:B------:R-:W-:-:S03]  /*10f0*/  LEA.HI.X.SX32 R71, R65, R0, 0x1, P1 ;  /* 0x0000000041477211 */ /* 0x000fc600008f0eff */
[C---:B------:R-:W-:Y:S02]  /*1100*/  IMAD R83, R14.reuse, 0x4, R81 ;  /* 0x000000040e537824 */ /* 0x040fe400078e0251 */
[----:B------:R0:W2:Y:S01]  /*1110*/  LDG.E.U16 R65, desc[UR10][R70.64] ;  /* 0x0000000a46417981 */ /* 0x0000a2000c1e1500 */
[----:B------:R-:W-:Y:S01]  /*1120*/  LEA R74, P0, R75, R2, 0x1 ;  /* 0x000000024b4a7211 */ /* 0x000fe200078008ff */
[----:B0-----:R-:W-:-:S04]  /*1130*/  IMAD R71, R14, 0x4, R83 ;  /* 0x000000040e477824 */ /* 0x001fc800078e0253 */
[----:B------:R-:W-:Y:S01]  /*1140*/  IMAD R73, R14, 0x4, R71 ;  /* 0x000000040e497824 */ /* 0x000fe200078e0247 */
[----:B------:R-:W-:-:S04]  /*1150*/  LEA.HI.X.SX32 R75, R75, R0, 0x1, P0 ;  /* 0x000000004b4b7211 */ /* 0x000fc800000f0eff */
[----:B------:R-:W-:Y:S01]  /*1160*/  LEA R87, R14, R73, 0x2 ;  /* 0x000000490e577211 */ /* 0x000fe200078e10ff */
[----:B------:R0:W2:Y:S01]  /*1170*/  LDG.E.U16 R67, desc[UR10][R74.64] ;  /* 0x0000000a4a437981 */ /* 0x0000a2000c1e1500 */
[----:B------:R-:W-:-:S03]  /*1180*/  LEA R76, P0, R77, R2, 0x1 ;  /* 0x000000024d4c7211 */ /* 0x000fc600078008ff */
[----:B0-----:R-:W-:-:S04]  /*1190*/  IMAD R75, R14, 0x4, R87 ;  /* 0x000000040e4b7824 */ /* 0x001fc800078e0257 */
[C---:B------:R-:W-:Y:S01]  /*11a0*/  IMAD R89, R14.reuse, 0x4, R75 ;  /* 0x000000040e597824 */ /* 0x040fe200078e024b */
[----:B------:R-:W-:Y:S02]  /*11b0*/  LEA.HI.X.SX32 R77, R77, R0, 0x1, P0 ;  /* 0x000000004d4d7211 */ /* 0x000fe400000f0eff */
[-C--:B------:R-:W-:Y:S01]  /*11c0*/  LEA R80, P0, R81, R2.reuse, 0x1 ;  /* 0x0000000251507211 */ /* 0x080fe200078008ff */
[C---:B------:R-:W-:Y:S01]  /*11d0*/  IMAD R91, R14.reuse, 0x4, R89 ;  /* 0x000000040e5b7824 */ /* 0x040fe200078e0259 */
[----:B------:R-:W-:Y:S01]  /*11e0*/  LEA R78, P1, R79, R2, 0x1 ;  /* 0x000000024f4e7211 */ /* 0x000fe200078208ff */
[----:B------:R-:W2:Y:S01]  /*11f0*/  LDG.E.U16 R68, desc[UR10][R76.64] ;  /* 0x0000000a4c447981 */ /* 0x000ea2000c1e1500 */
[----:B------:R-:W-:Y:S02]  /*1200*/  LEA.HI.X.SX32 R81, R81, R0, 0x1, P0 ;  /* 0x0000000051517211 */ /* 0x000fe400000f0eff */
[C---:B------:R-:W-:Y:S02]  /*1210*/  LEA R93, R14.reuse, R91, 0x2 ;  /* 0x0000005b0e5d7211 */ /* 0x040fe400078e10ff */
[----:B------:R-:W-:Y:S01]  /*1220*/  LEA R82, P0, R83, R2, 0x1 ;  /* 0x0000000253527211 */ /* 0x000fe200078008ff */
[----:B------:R-:W2:Y:S01]  /*1230*/  LDG.E.U16 R70, desc[UR10][R80.64] ;  /* 0x0000000a50467981 */ /* 0x000ea2000c1e1500 */
[-C--:B------:R-:W-:Y:S01]  /*1240*/  LEA.HI.X.SX32 R79, R79, R0.reuse, 0x1, P1 ;  /* 0x000000004f4f7211 */ /* 0x080fe200008f0eff */
[----:B------:R-:W-:Y:S01]  /*1250*/  IMAD R95, R14, 0x4, R93 ;  /* 0x000000040e5f7824 */ /* 0x000fe200078e025d */
[----:B------:R-:W-:-:S02]  /*1260*/  LEA.HI.X.SX32 R83, R83, R0, 0x1, P0 ;  /* 0x0000000053537211 */ /* 0x000fc400000f0eff */
[C---:B------:R-:W-:Y:S01]  /*1270*/  LEA R84, P0, R71.reuse, R2, 0x1 ;  /* 0x0000000247547211 */ /* 0x040fe200078008ff */
[C---:B------:R-:W-:Y:S01]  /*1280*/  IMAD R97, R14.reuse, 0x4, R95 ;  /* 0x000000040e617824 */ /* 0x040fe200078e025f */
[----:B------:R0:W2:Y:S02]  /*1290*/  LDG.E.U16 R69, desc[UR10][R78.64] ;  /* 0x0000000a4e457981 */ /* 0x0000a4000c1e1500 */
[----:B------:R-:W-:Y:S01]  /*12a0*/  LEA.HI.X.SX32 R85, R71, R0, 0x1, P0 ;  /* 0x0000000047557211 */ /* 0x000fe200000f0eff */
[----:B------:R-:W-:Y:S01]  /*12b0*/  IMAD R99, R14, 0x4, R97 ;  /* 0x000000040e637824 */ /* 0x000fe200078e0261 */
[----:B------:R1:W2:Y:S01]  /*12c0*/  LDG.E.U16 R71, desc[UR10][R82.64] ;  /* 0x0000000a52477981 */ /* 0x0002a2000c1e1500 */
[----:B0-----:R-:W-:-:S03]  /*12d0*/  LEA R78, P0, R87, R2, 0x1 ;  /* 0x00000002574e7211 */ /* 0x001fc600078008ff */
[----:B------:R0:W2:Y:S01]  /*12e0*/  LDG.E.U16 R72, desc[UR10][R84.64] ;  /* 0x0000000a54487981 */ /* 0x0000a2000c1e1500 */
[----:B------:R-:W-:Y:S02]  /*12f0*/  LEA.HI.X.SX32 R79, R87, R0, 0x1, P0 ;  /* 0x00000000574f7211 */ /* 0x000fe400000f0eff */
[C---:B------:R-:W-:Y:S02]  /*1300*/  LEA R80, P0, R75.reuse, R2, 0x1 ;  /* 0x000000024b507211 */ /* 0x040fe400078008ff */
[C---:B------:R-:W-:Y:S01]  /*1310*/  LEA R101, R14.reuse, R99, 0x2 ;  /* 0x000000630e657211 */ /* 0x040fe200078e10ff */
[----:B------:R-:W2:Y:S01]  /*1320*/  LDG.E.U16 R74, desc[UR10][R78.64] ;  /* 0x0000000a4e4a7981 */ /* 0x000ea2000c1e1500 */
[----:B------:R-:W-:Y:S02]  /*1330*/  LEA.HI.X.SX32 R81, R75, R0, 0x1, P0 ;  /* 0x000000004b517211 */ /* 0x000fe400000f0eff */
[-C--:B-1----:R-:W-:Y:S01]  /*1340*/  LEA R82, P0, R89, R2.reuse, 0x1 ;  /* 0x0000000259527211 */ /* 0x082fe200078008ff */
[C---:B------:R-:W-:Y:S01]  /*1350*/  IMAD R103, R14.reuse, 0x4, R101 ;  /* 0x000000040e677824 */ /* 0x040fe200078e0265 */
[----:B------:R-:W-:Y:S01]  /*1360*/  LEA R76, P1, R73, R2, 0x1 ;  /* 0x00000002494c7211 */ /* 0x000fe200078208ff */
[----:B------:R-:W2:Y:S01]  /*1370*/  LDG.E.U16 R75, desc[UR10][R80.64] ;  /* 0x0000000a504b7981 */ /* 0x000ea2000c1e1500 */
[----:B------:R-:W-:Y:S01]  /*1380*/  LEA.HI.X.SX32 R83, R89, R0, 0x1, P0 ;  /* 0x0000000059537211 */ /* 0x000fe200000f0eff */
[----:B------:R-:W-:Y:S01]  /*1390*/  IMAD R105, R14, 0x4, R103 ;  /* 0x000000040e697824 */ /* 0x000fe200078e0267 */
[----:B0-----:R-:W-:-:S03]  /*13a0*/  LEA R84, P0, R93, R2, 0x1 ;  /* 0x000000025d547211 */ /* 0x001fc600078008ff */
[C---:B------:R-:W-:Y:S01]  /*13b0*/  IMAD R107, R14.reuse, 0x4, R105 ;  /* 0x000000040e6b7824 */ /* 0x040fe200078e0269 */
[----:B------:R-:W-:Y:S02]  /*13c0*/  LEA.HI.X.SX32 R85, R93, R0, 0x1, P0 ;  /* 0x000000005d557211 */ /* 0x000fe400000f0eff */
[----:B------:R-:W-:Y:S02]  /*13d0*/  LEA R88, P0, R95, R2, 0x1 ;  /* 0x000000025f587211 */ /* 0x000fe400078008ff */
[-C--:B------:R-:W-:Y:S01]  /*13e0*/  LEA.HI.X.SX32 R77, R73, R0.reuse, 0x1, P1 ;  /* 0x00000000494d7211 */ /* 0x080fe200008f0eff */
[----:B------:R-:W2:Y:S01]  /*13f0*/  LDG.E.U16 R78, desc[UR10][R84.64] ;  /* 0x0000000a544e7981 */ /* 0x000ea2000c1e1500 */
[----:B------:R-:W-:Y:S02]  /*1400*/  LEA.HI.X.SX32 R89, R95, R0, 0x1, P0 ;  /* 0x000000005f597211 */ /* 0x000fe400000f0eff */
[----:B------:R-:W-:Y:S01]  /*1410*/  LEA R95, R14, R107, 0x2 ;  /* 0x0000006b0e5f7211 */ /* 0x000fe200078e10ff */
[----:B------:R-:W2:Y:S01]  /*1420*/  LDG.E.U16 R73, desc[UR10][R76.64] ;  /* 0x0000000a4c497981 */ /* 0x000ea2000c1e1500 */
[----:B------:R-:W-:-:S02]  /*1430*/  LEA R86, P1, R91, R2, 0x1 ;  /* 0x000000025b567211 */ /* 0x000fc400078208ff */
[----:B------:R-:W-:Y:S01]  /*1440*/  LEA R90, P0, R97, R2, 0x1 ;  /* 0x00000002615a7211 */ /* 0x000fe200078008ff */
[C---:B------:R-:W-:Y:S01]  /*1450*/  IMAD R109, R14.reuse, 0x4, R95 ;  /* 0x000000040e6d7824 */ /* 0x040fe200078e025f */
[-C--:B------:R-:W-:Y:S01]  /*1460*/  LEA.HI.X.SX32 R87, R91, R0.reuse, 0x1, P1 ;  /* 0x000000005b577211 */ /* 0x080fe200008f0eff */
[----:B------:R-:W2:Y:S01]  /*1470*/  LDG.E.U16 R79, desc[UR10][R88.64] ;  /* 0x0000000a584f7981 */ /* 0x000ea2000c1e1500 */
[----:B------:R-:W-:Y:S01]  /*1480*/  LEA.HI.X.SX32 R91, R97, R0, 0x1, P0 ;  /* 0x00000000615b7211 */ /* 0x000fe200000f0eff */
[C---:B------:R-:W-:Y:S02]  /*1490*/  IMAD R97, R14.reuse, 0x4, R109 ;  /* 0x000000040e617824 */ /* 0x040fe400078e026d */
[----:B------:R0:W2:Y:S02]  /*14a0*/  LDG.E.U16 R76, desc[UR10][R82.64] ;  /* 0x0000000a524c7981 */ /* 0x0000a4000c1e1500 */
[C---:B------:R-:W-:Y:S01]  /*14b0*/  IMAD R111, R14.reuse, 0x4, R97 ;  /* 0x000000040e6f7824 */ /* 0x040fe200078e0261 */
[-C--:B------:R-:W-:Y:S01]  /*14c0*/  LEA R92, P1, R99, R2.reuse, 0x1 ;  /* 0x00000002635c7211 */ /* 0x080fe200078208ff */
[----:B------:R-:W2:Y:S03]  /*14d0*/  LDG.E.U16 R77, desc[UR10][R86.64] ;  /* 0x0000000a564d7981 */ /* 0x000ea6000c1e1500 */
[----:B------:R-:W-:Y:S01]  /*14e0*/  LEA R113, R14, R111, 0x2 ;  /* 0x0000006f0e717211 */ /* 0x000fe200078e10ff */
[----:B------:R-:W2:Y:S01]  /*14f0*/  LDG.E.U16 R80, desc[UR10][R90.64] ;  /* 0x0000000a5a507981 */ /* 0x000ea2000c1e1500 */
[----:B0-----:R-:W-:-:S04]  /*1500*/  LEA R82, P0, R101, R2, 0x1 ;  /* 0x0000000265527211 */ /* 0x001fc800078008ff */
[----:B------:R-:W-:Y:S02]  /*1510*/  LEA.HI.X.SX32 R83, R101, R0, 0x1, P0 ;  /* 0x0000000065537211 */ /* 0x000fe400000f0eff */
[----:B------:R-:W-:Y:S01]  /*1520*/  LEA R84, P0, R103, R2, 0x1 ;  /* 0x0000000267547211 */ /* 0x000fe200078008ff */
[C---:B------:R-:W-:Y:S01]  /*1530*/  IMAD R115, R14.reuse, 0x4, R113 ;  /* 0x000000040e737824 */ /* 0x040fe200078e0271 */
[-C--:B------:R-:W-:Y:S01]  /*1540*/  LEA.HI.X.SX32 R93, R99, R0.reuse, 0x1, P1 ;  /* 0x00000000635d7211 */ /* 0x080fe200008f0eff */
[----:B------:R-:W2:Y:S01]  /*1550*/  LDG.E.U16 R86, desc[UR10][R82.64] ;  /* 0x0000000a52567981 */ /* 0x000ea2000c1e1500 */
[----:B------:R-:W-:Y:S01]  /*1560*/  LEA.HI.X.SX32 R85, R103, R0, 0x1, P0 ;  /* 0x0000000067557211 */ /* 0x000fe200000f0eff */
[C---:B------:R-:W-:Y:S01]  /*1570*/  IMAD R117, R14.reuse, 0x4, R115 ;  /* 0x000000040e757824 */ /* 0x040fe200078e0273 */
[C---:B------:R-:W-:Y:S01]  /*1580*/  LEA R88, P0, R105.reuse, R2, 0x1 ;  /* 0x0000000269587211 */ /* 0x040fe200078008ff */
[----:B------:R0:W2:Y:S03]  /*1590*/  LDG.E.U16 R81, desc[UR10][R92.64] ;  /* 0x0000000a5c517981 */ /* 0x0000a6000c1e1500 */
[----:B------:R-:W-:Y:S01]  /*15a0*/  LEA.HI.X.SX32 R89, R105, R0, 0x1, P0 ;  /* 0x0000000069597211 */ /* 0x000fe200000f0eff */
[C---:B------:R-:W-:Y:S01]  /*15b0*/  IMAD R105, R14.reuse, 0x4, R117 ;  /* 0x000000040e697824 */ /* 0x040fe200078e0275 */
[----:B------:R1:W3:Y:S04]  /*15c0*/  LDG.E.U16 R87, desc[UR10][R84.64] ;  /* 0x0000000a54577981 */ /* 0x0002e8000c1e1500 */
[----:B------:R-:W-:Y:S01]  /*15d0*/  LEA R119, R14, R105, 0x2 ;  /* 0x000000690e777211 */ /* 0x000fe200078e10ff */
[----:B------:R1:W3:Y:S01]  /*15e0*/  LDG.E.U16 R98, desc[UR10][R88.64] ;  /* 0x0000000a58627981 */ /* 0x0002e2000c1e1500 */
[----:B0-----:R-:W-:-:S03]  /*15f0*/  LEA R92, P0, R95, R2, 0x1 ;  /* 0x000000025f5c7211 */ /* 0x001fc600078008ff */
[C---:B------:R-:W-:Y:S01]  /*1600*/  IMAD R121, R14.reuse, 0x4, R119 ;  /* 0x000000040e797824 */ /* 0x040fe200078e0277 */
[----:B------:R-:W-:Y:S02]  /*1610*/  LEA.HI.X.SX32 R93, R95, R0, 0x1, P0 ;  /* 0x000000005f5d7211 */ /* 0x000fe400000f0eff */
[-C--:B------:R-:W-:Y:S01]  /*1620*/  LEA R82, P0, R109, R2.reuse, 0x1 ;  /* 0x000000026d527211 */ /* 0x080fe200078008ff */
[C---:B------:R-:W-:Y:S01]  /*1630*/  IMAD R123, R14.reuse, 0x4, R121 ;  /* 0x000000040e7b7824 */ /* 0x040fe200078e0279 */
[----:B------:R-:W-:Y:S01]  /*1640*/  LEA R90, P1, R107, R2, 0x1 ;  /* 0x000000026b5a7211 */ /* 0x000fe200078208ff */
[----:B------:R0:W4:Y:S01]  /*1650*/  LDG.E.U16 R100, desc[UR10][R92.64] ;  /* 0x0000000a5c647981 */ /* 0x000122000c1e1500 */
[----:B------:R-:W-:Y:S01]  /*1660*/  LEA.HI.X.SX32 R83, R109, R0, 0x1, P0 ;  /* 0x000000006d537211 */ /* 0x000fe200000f0eff */
[----:B------:R-:W-:Y:S01]  /*1670*/  IMAD R125, R14, 0x4, R123 ;  /* 0x000000040e7d7824 */ /* 0x000fe200078e027b */
[----:B-1----:R-:W-:Y:S02]  /*1680*/  LEA R84, P0, R97, R2, 0x1 ;  /* 0x0000000261547211 */ /* 0x002fe400078008ff */
[-C--:B------:R-:W-:Y:S01]  /*1690*/  LEA.HI.X.SX32 R91, R107, R0.reuse, 0x1, P1 ;  /* 0x000000006b5b7211 */ /* 0x080fe200008f0eff */
[----:B------:R-:W4:Y:S01]  /*16a0*/  LDG.E.U16 R101, desc[UR10][R82.64] ;  /* 0x0000000a52657981 */ /* 0x000f22000c1e1500 */
[----:B------:R-:W-:-:S02]  /*16b0*/  LEA.HI.X.SX32 R85, R97, R0, 0x1, P0 ;  /* 0x0000000061557211 */ /* 0x000fc400000f0eff */
[C---:B------:R-:W-:Y:S01]  /*16c0*/  LEA R94, P1, R111.reuse, R2, 0x1 ;  /* 0x000000026f5e7211 */ /* 0x040fe200078208ff */
[----:B------:R1:W4:Y:S01]  /*16d0*/  LDG.E.U16 R99, desc[UR10][R90.64] ;  /* 0x0000000a5a637981 */ /* 0x000322000c1e1500 */
[C---:B------:R-:W-:Y:S02]  /*16e0*/  LEA R97, R14.reuse, R125, 0x2 ;  /* 0x0000007d0e617211 */ /* 0x040fe400078e10ff */
[----:B------:R-:W-:Y:S01]  /*16f0*/  LEA.HI.X.SX32 R95, R111, R0, 0x1, P1 ;  /* 0x000000006f5f7211 */ /* 0x000fe200008f0eff */
[----:B------:R5:W4:Y:S01]  /*1700*/  LDG.E.U16 R102, desc[UR10][R84.64] ;  /* 0x0000000a54667981 */ /* 0x000b22000c1e1500 */
[-C--:B------:R-:W-:Y:S01]  /*1710*/  LEA R88, P0, R113, R2.reuse, 0x1 ;  /* 0x0000000271587211 */ /* 0x080fe200078008ff */
[C---:B------:R-:W-:Y:S01]  /*1720*/  IMAD R111, R14.reuse, 0x4, R97 ;  /* 0x000000040e6f7824 */ /* 0x040fe200078e0261 */
[----:B0-----:R-:W-:Y:S01]  /*1730*/  LEA R92, P1, R105, R2, 0x1 ;  /* 0x00000002695c7211 */ /* 0x001fe200078208ff */
[----:B------:R-:W4:Y:S01]  /*1740*/  LDG.E.U16 R103, desc[UR10][R94.64] ;  /* 0x0000000a5e677981 */ /* 0x000f22000c1e1500 */
[----:B------:R-:W-:Y:S01]  /*1750*/  LEA.HI.X.SX32 R89, R113, R0, 0x1, P0 ;  /* 0x0000000071597211 */ /* 0x000fe200000f0eff */
[----:B------:R-:W-:Y:S01]  /*1760*/  IMAD R113, R14, 0x4, R111 ;  /* 0x000000040e717824 */ /* 0x000fe200078e026f */
[----:B-1----:R-:W-:-:S03]  /*1770*/  LEA R90, P0, R115, R2, 0x1 ;  /* 0x00000002735a7211 */ /* 0x002fc600078008ff */
[C---:B------:R-:W-:Y:S01]  /*1780*/  IMAD R127, R14.reuse, 0x4, R113 ;  /* 0x000000040e7f7824 */ /* 0x040fe200078e0271 */
[----:B------:R-:W-:Y:S01]  /*1790*/  LEA.HI.X.SX32 R91, R115, R0, 0x1, P0 ;  /* 0x00000000735b7211 */ /* 0x000fe200000f0eff */
[----:B------:R0:W4:Y:S03]  /*17a0*/  LDG.E.U16 R106, desc[UR10][R88.64] ;  /* 0x0000000a586a7981 */ /* 0x000126000c1e1500 */
[----:B------:R-:W-:Y:S01]  /*17b0*/  LEA R115, R14, R127, 0x2 ;  /* 0x0000007f0e737211 */ /* 0x000fe200078e10ff */
[----:B------:R1:W4:Y:S01]  /*17c0*/  LDG.E.U16 R107, desc[UR10][R90.64] ;  /* 0x0000000a5a6b7981 */ /* 0x000322000c1e1500 */
[----:B------:R-:W-:-:S03]  /*17d0*/  LEA R82, P0, R117, R2, 0x1 ;  /* 0x0000000275527211 */ /* 0x000fc600078008ff */
[----:B------:R-:W-:Y:S01]  /*17e0*/  IMAD R129, R14, 0x4, R115 ;  /* 0x000000040e817824 */ /* 0x000fe200078e0273 */
[----:B------:R-:W-:-:S03]  /*17f0*/  LEA.HI.X.SX32 R83, R117, R0, 0x1, P0 ;  /* 0x0000000075537211 */ /* 0x000fc600000f0eff */
[C---:B------:R-:W-:Y:S01]  /*1800*/  IMAD R117, R14.reuse, 0x4, R129 ;  /* 0x000000040e757824 */ /* 0x040fe200078e0281 */
[----:B------:R-:W-:Y:S01]  /*1810*/  LEA.HI.X.SX32 R93, R105, R0, 0x1, P1 ;  /* 0x00000000695d7211 */ /* 0x000fe200008f0eff */
[----:B------:R1:W4:Y:S01]  /*1820*/  LDG.E.U16 R108, desc[UR10][R82.64] ;  /* 0x0000000a526c7981 */ /* 0x000322000c1e1500 */
[C---:B-----5:R-:W-:Y:S01]  /*1830*/  LEA R84, P0, R119.reuse, R2, 0x1 ;  /* 0x0000000277547211 */ /* 0x060fe200078008ff */
[C---:B------:R-:W-:Y:S02]  /*1840*/  IMAD R105, R14.reuse, 0x4, R117 ;  /* 0x000000040e697824 */ /* 0x040fe400078e0275 */
[----:B------:R5:W4:Y:S01]  /*1850*/  LDG.E.U16 R109, desc[UR10][R92.64] ;  /* 0x0000000a5c6d7981 */ /* 0x000b22000c1e1500 */
[----:B------:R-:W-:Y:S02]  /*1860*/  LEA.HI.X.SX32 R85, R119, R0, 0x1, P0 ;  /* 0x0000000077557211 */ /* 0x000fe400000f0eff */
[C---:B0-----:R-:W-:Y:S02]  /*1870*/  LEA R88, P0, R121.reuse, R2, 0x1 ;  /* 0x0000000279587211 */ /* 0x041fe400078008ff */
[----:B------:R-:W-:Y:S01]  /*1880*/  LEA R119, R14, R105, 0x2 ;  /* 0x000000690e777211 */ /* 0x000fe200078e10ff */
[----:B------:R0:W4:Y:S01]  /*1890*/  LDG.E.U16 R110, desc[UR10][R84.64] ;  /* 0x0000000a546e7981 */ /* 0x000122000c1e1500 */
[----:B------:R-:W-:-:S03]  /*18a0*/  LEA.HI.X.SX32 R89, R121, R0, 0x1, P0 ;  /* 0x0000000079597211 */ /* 0x000fc600000f0eff */
[C---:B------:R-:W-:Y:S01]  /*18b0*/  IMAD R121, R14.reuse, 0x4, R119 ;  /* 0x000000040e797824 */ /* 0x040fe200078e0277 */
[C---:B-1----:R-:W-:Y:S01]  /*18c0*/  LEA R90, P0, R123.reuse, R2, 0x1 ;  /* 0x000000027b5a7211 */ /* 0x042fe200078008ff */
[----:B------:R1:W4:Y:S02]  /*18d0*/  LDG.E.U16 R112, desc[UR10][R88.64] ;  /* 0x0000000a58707981 */ /* 0x000324000c1e1500 */
[C---:B------:R-:W-:Y:S01]  /*18e0*/  IMAD R131, R14.reuse, 0x4, R121 ;  /* 0x000000040e837824 */ /* 0x040fe200078e0279 */
[----:B------:R-:W-:Y:S02]  /*18f0*/  LEA.HI.X.SX32 R91, R123, R0, 0x1, P0 ;  /* 0x000000007b5b7211 */ /* 0x000fe400000f0eff */
[-C--:B------:R-:W-:Y:S01]  /*1900*/  LEA R82, P1, R125, R2.reuse, 0x1 ;  /* 0x000000027d527211 */ /* 0x080fe200078208ff */
[----:B------:R-:W-:Y:S01]  /*1910*/  IMAD R123, R14, 0x4, R131 ;  /* 0x000000040e7b7824 */ /* 0x000fe200078e0283 */
[----:B-----5:R-:W-:Y:S01]  /*1920*/  LEA R92, P0, R97, R2, 0x1 ;  /* 0x00000002615c7211 */ /* 0x020fe200078008ff */
[----:B------:R5:W4:Y:S01]  /*1930*/  LDG.E.U16 R114, desc[UR10][R90.64] ;  /* 0x0000000a5a727981 */ /* 0x000b22000c1e1500 */
[----:B------:R-:W-:-:S02]  /*1940*/  LEA.HI.X.SX32 R83, R125, R0, 0x1, P1 ;  /* 0x000000007d537211 */ /* 0x000fc400008f0eff */
[C---:B------:R-:W-:Y:S02]  /*1950*/  LEA R125, R14.reuse, R123, 0x2 ;  /* 0x0000007b0e7d7211 */ /* 0x040fe400078e10ff */
[----:B------:R-:W-:Y:S01]  /*1960*/  LEA.HI.X.SX32 R93, R97, R0, 0x1, P0 ;  /* 0x00000000615d7211 */ /* 0x000fe200000f0eff */
[----:B------:R5:W4:Y:S01]  /*1970*/  LDG.E.U16 R116, desc[UR10][R82.64] ;  /* 0x0000000a52747981 */ /* 0x000b22000c1e1500 */
[-C--:B0-----:R-:W-:Y:S01]  /*1980*/  LEA R84, P0, R111, R2.reuse, 0x1 ;  /* 0x000000026f547211 */ /* 0x081fe200078008ff */
[C---:B------:R-:W-:Y:S01]  /*1990*/  IMAD R133, R14.reuse, 0x4, R125 ;  /* 0x000000040e857824 */ /* 0x040fe200078e027d */
[----:B------:R-:W-:Y:S01]  /*19a0*/  LEA R94, P1, R129, R2, 0x1 ;  /* 0x00000002815e7211 */ /* 0x000fe200078208ff */
[----:B------:R-:W4:Y:S01]  /*19b0*/  LDG.E.U16 R118, desc[UR10][R92.64] ;  /* 0x0000000a5c767981 */ /* 0x000f22000c1e1500 */
[----:B------:R-:W-:Y:S01]  /*19c0*/  LEA.HI.X.SX32 R85, R111, R0, 0x1, P0 ;  /* 0x000000006f557211 */ /* 0x000fe200000f0eff */
[----:B------:R-:W-:Y:S01]  /*19d0*/  IMAD R111, R14, 0x4, R133 ;  /* 0x000000040e6f7824 */ /* 0x000fe200078e0285 */
[----:B-1----:R-:W-:-:S03]  /*19e0*/  LEA R88, P0, R127, R2, 0x1 ;  /* 0x000000027f587211 */ /* 0x002fc600078008ff */
[C---:B------:R-:W-:Y:S01]  /*19f0*/  IMAD R135, R14.reuse, 0x4, R111 ;  /* 0x000000040e877824 */ /* 0x040fe200078e026f */
[-C--:B------:R-:W-:Y:S01]  /*1a00*/  LEA.HI.X.SX32 R89, R127, R0.reuse, 0x1, P0 ;  /* 0x000000007f597211 */ /* 0x080fe200000f0eff */
[----:B------:R0:W4:Y:S03]  /*1a10*/  LDG.E.U16 R120, desc[UR10][R84.64] ;  /* 0x0000000a54787981 */ /* 0x000126000c1e1500 */
[----:B------:R-:W-:Y:S01]  /*1a20*/  LEA R127, R14, R135, 0x2 ;  /* 0x000000870e7f7211 */ /* 0x000fe200078e10ff */
[----:B------:R1:W4:Y:S01]  /*1a30*/  LDG.E.U16 R122, desc[UR10][R88.64] ;  /* 0x0000000a587a7981 */ /* 0x000322000c1e1500 */
[----:B------:R-:W-:-:S03]  /*1a40*/  LEA.HI.X.SX32 R95, R129, R0, 0x1, P1 ;  /* 0x00000000815f7211 */ /* 0x000fc600008f0eff */
[C---:B------:R-:W-:Y:S01]  /*1a50*/  IMAD R129, R14.reuse, 0x4, R127 ;  /* 0x000000040e817824 */ /* 0x040fe200078e027f */
[C---:B------:R-:W-:Y:S01]  /*1a60*/  LEA R96, P0, R105.reuse, R2, 0x1 ;  /* 0x0000000269607211 */ /* 0x040fe200078008ff */
[----:B------:R-:W4:Y:S02]  /*1a70*/  LDG.E.U16 R124, desc[UR10][R94.64] ;  /* 0x0000000a5e7c7981 */ /* 0x000f24000c1e1500 */
        /* <DEDUP_REMOVED lines=10> */
[-C--:B------:R-:W-:Y:S01]  /*1b20*/  LEA R82, P0, R133, R2.reuse, 0x1 ;  /* 0x0000000285527211 */ /* 0x080fe200078008ff */
[C---:B------:R-:W-:Y:S01]  /*1b30*/  IMAD R123, R14.reuse, 0x4, R121 ;  /* 0x000000040e7b7824 */ /* 0x040fe200078e0279 */
[----:B0-----:R-:W-:Y:S01]  /*1b40*/  LEA R84, P1, R129, R2, 0x1 ;  /* 0x0000000281547211 */ /* 0x001fe200078208ff */
[----:B------:R0:W4:Y:S01]  /*1b50*/  LDG.E.U16 R130, desc[UR10][R90.64] ;  /* 0x0000000a5a827981 */ /* 0x000122000c1e1500 */
[----:B------:R-:W-:Y:S01]  /*1b60*/  LEA.HI.X.SX32 R83, R133, R0, 0x1, P0 ;  /* 0x0000000085537211 */ /* 0x000fe200000f0eff */
[----:B------:R-:W-:Y:S01]  /*1b70*/  IMAD R133, R14, 0x4, R123 ;  /* 0x000000040e857824 */ /* 0x000fe200078e027b */
[----:B------:R-:W-:-:S03]  /*1b80*/  LEA R92, P0, R135, R2, 0x1 ;  /* 0x00000002875c7211 */ /* 0x000fc600078008ff */
[C---:B------:R-:W-:Y:S01]  /*1b90*/  IMAD R141, R14.reuse, 0x4, R133 ;  /* 0x000000040e8d7824 */ /* 0x040fe200078e0285 */
[----:B------:R-:W-:Y:S01]  /*1ba0*/  LEA.HI.X.SX32 R93, R135, R0, 0x1, P0 ;  /* 0x00000000875d7211 */ /* 0x000fe200000f0eff */
[----:B------:R0:W4:Y:S03]  /*1bb0*/  LDG.E.U16 R132, desc[UR10][R82.64] ;  /* 0x0000000a52847981 */ /* 0x000126000c1e1500 */
[----:B------:R-:W-:Y:S01]  /*1bc0*/  LEA R135, R14, R141, 0x2 ;  /* 0x0000008d0e877211 */ /* 0x000fe200078e10ff */
[----:B------:R0:W4:Y:S01]  /*1bd0*/  LDG.E.U16 R134, desc[UR10][R92.64] ;  /* 0x0000000a5c867981 */ /* 0x000122000c1e1500 */
[----:B-1----:R-:W-:-:S03]  /*1be0*/  LEA R88, P0, R139, R2, 0x1 ;  /* 0x000000028b587211 */ /* 0x002fc600078008ff */
[----:B-----5:R-:W-:Y:S01]  /*1bf0*/  IMAD R97, R14, 0x4, R135 ;  /* 0x000000040e617824 */ /* 0x020fe200078e0287 */
[----:B------:R-:W-:-:S03]  /*1c00*/  LEA.HI.X.SX32 R85, R129, R0, 0x1, P1 ;  /* 0x0000000081557211 */ /* 0x000fc600008f0eff */
[C---:B------:R-:W-:Y:S01]  /*1c10*/  IMAD R105, R14.reuse, 0x4, R97 ;  /* 0x000000040e697824 */ /* 0x040fe200078e0261 */
[----:B------:R-:W-:Y:S01]  /*1c20*/  LEA.HI.X.SX32 R89, R139, R0, 0x1, P0 ;  /* 0x000000008b597211 */ /* 0x000fe200000f0eff */
[----:B------:R1:W5:Y:S01]  /*1c30*/  LDG.E.U16 R136, desc[UR10][R84.64] ;  /* 0x0000000a54887981 */ /* 0x000362000c1e1500 */
[-C--:B------:R-:W-:Y:S01]  /*1c40*/  LEA R94, P0, R123, R2.reuse, 0x1 ;  /* 0x000000027b5e7211 */ /* 0x080fe200078008ff */
[C---:B------:R-:W-:Y:S01]  /*1c50*/  IMAD R129, R14.reuse, 0x4, R105 ;  /* 0x000000040e817824 */ /* 0x040fe200078e0269 */
[----:B0-----:R-:W-:Y:S01]  /*1c60*/  LEA R90, P1, R141, R2, 0x1 ;  /* 0x000000028d5a7211 */ /* 0x001fe200078208ff */
[----:B------:R0:W4:Y:S01]  /*1c70*/  LDG.E.U16 R138, desc[UR10][R88.64] ;  /* 0x0000000a588a7981 */ /* 0x000122000c1e1500 */
[-C--:B------:R-:W-:Y:S02]  /*1c80*/  LEA.HI.X.SX32 R95, R123, R0.reuse, 0x1, P0 ;  /* 0x000000007b5f7211 */ /* 0x080fe400000f0eff */
[C---:B------:R-:W-:Y:S02]  /*1c90*/  LEA R123, R14.reuse, R129, 0x2 ;  /* 0x000000810e7b7211 */ /* 0x040fe400078e10ff */
[----:B------:R-:W-:Y:S01]  /*1ca0*/  LEA.HI.X.SX32 R91, R141, R0, 0x1, P1 ;  /* 0x000000008d5b7211 */ /* 0x000fe200008f0eff */
[----:B------:R-:W4:Y:S02]  /*1cb0*/  LDG.E.U16 R140, desc[UR10][R94.64] ;  /* 0x0000000a5e8c7981 */ /* 0x000f24000c1e1500 */
[C---:B------:R-:W-:Y:S01]  /*1cc0*/  IMAD R139, R14.reuse, 0x4, R123 ;  /* 0x000000040e8b7824 */ /* 0x040fe200078e027b */
[C---:B------:R-:W-:Y:S01]  /*1cd0*/  LEA R82, P0, R97.reuse, R2, 0x1 ;  /* 0x0000000261527211 */ /* 0x040fe200078008ff */
[----:B------:R0:W5:Y:S02]  /*1ce0*/  LDG.E.U16 R142, desc[UR10][R90.64] ;  /* 0x0000000a5a8e7981 */ /* 0x000164000c1e1500 */
[----:B------:R-:W-:Y:S01]  /*1cf0*/  IMAD R141, R14, 0x4, R139 ;  /* 0x000000040e8d7824 */ /* 0x000fe200078e028b */
[----:B------:R-:W-:-:S02]  /*1d00*/  LEA.HI.X.SX32 R83, R97, R0, 0x1, P0 ;  /* 0x0000000061537211 */ /* 0x000fc400000f0eff */
[-C--:B------:R-:W-:Y:S01]  /*1d10*/  LEA R92, P0, R129, R2.reuse, 0x1 ;  /* 0x00000002815c7211 */ /* 0x080fe200078008ff */
[C---:B------:R-:W-:Y:S01]  /*1d20*/  IMAD R97, R14.reuse, 0x4, R141 ;  /* 0x000000040e617824 */ /* 0x040fe200078e028d */
[----:B-1----:R-:W-:Y:S01]  /*1d30*/  LEA R84, P1, R139, R2, 0x1 ;  /* 0x000000028b547211 */ /* 0x002fe200078208ff */
[----:B------:R-:W5:Y:S01]  /*1d40*/  LDG.E.U16 R143, desc[UR10][R82.64] ;  /* 0x0000000a528f7981 */ /* 0x000f62000c1e1500 */
[-C--:B------:R-:W-:Y:S02]  /*1d50*/  LEA.HI.X.SX32 R93, R129, R0.reuse, 0x1, P0 ;  /* 0x00000000815d7211 */ /* 0x080fe400000f0eff */
[C---:B------:R-:W-:Y:S02]  /*1d60*/  LEA R129, R14.reuse, R97, 0x2 ;  /* 0x000000610e817211 */ /* 0x040fe400078e10ff */
[----:B------:R-:W-:Y:S01]  /*1d70*/  LEA.HI.X.SX32 R85, R139, R0, 0x1, P1 ;  /* 0x000000008b557211 */ /* 0x000fe200008f0eff */
[----:B------:R1:W5:Y:S01]  /*1d80*/  LDG.E.U16 R144, desc[UR10][R92.64] ;  /* 0x0000000a5c907981 */ /* 0x000362000c1e1500 */
[----:B0-----:R-:W-:Y:S01]  /*1d90*/  LEA R88, P0, R97, R2, 0x1 ;  /* 0x0000000261587211 */ /* 0x001fe200078008ff */
[----:B------:R-:W-:-:S02]  /*1da0*/  IMAD R139, R14, 0x4, R129 ;  /* 0x000000040e8b7824 */ /* 0x000fc400078e0281 */
[----:B------:R0:W5:Y:S01]  /*1db0*/  LDG.E.U16 R145, desc[UR10][R84.64] ;  /* 0x0000000a54917981 */ /* 0x000162000c1e1500 */
[----:B------:R-:W-:Y:S02]  /*1dc0*/  LEA.HI.X.SX32 R89, R97, R0, 0x1, P0 ;  /* 0x0000000061597211 */ /* 0x000fe400000f0eff */
[-C--:B------:R-:W-:Y:S02]  /*1dd0*/  LEA R96, P1, R139, R2.reuse, 0x1 ;  /* 0x000000028b607211 */ /* 0x080fe400078208ff */
[----:B------:R-:W-:Y:S01]  /*1de0*/  LEA R90, P0, R113, R2, 0x1 ;  /* 0x00000002715a7211 */ /* 0x000fe200078008ff */
[----:B------:R0:W5:Y:S01]  /*1df0*/  LDG.E.U16 R146, desc[UR10][R88.64] ;  /* 0x0000000a58927981 */ /* 0x000162000c1e1500 */
[-C--:B------:R-:W-:Y:S02]  /*1e00*/  LEA.HI.X.SX32 R97, R139, R0.reuse, 0x1, P1 ;  /* 0x000000008b617211 */ /* 0x080fe400008f0eff */
[----:B------:R-:W-:Y:S02]  /*1e10*/  LEA.HI.X.SX32 R91, R113, R0, 0x1, P0 ;  /* 0x00000000715b7211 */ /* 0x000fe400000f0eff */
[-C--:B------:R-:W-:Y:S01]  /*1e20*/  LEA R94, P1, R115, R2.reuse, 0x1 ;  /* 0x00000002735e7211 */ /* 0x080fe200078208ff */
[----:B------:R0:W5:Y:S01]  /*1e30*/  LDG.E.U16 R147, desc[UR10][R96.64] ;  /* 0x0000000a60937981 */ /* 0x000162000c1e1500 */
[----:B-1----:R-:W-:-:S02]  /*1e40*/  LEA R92, P0, R117, R2, 0x1 ;  /* 0x00000002755c7211 */ /* 0x002fc400078008ff */
[-C--:B------:R-:W-:Y:S01]  /*1e50*/  LEA.HI.X.SX32 R95, R115, R0.reuse, 0x1, P1 ;  /* 0x00000000735f7211 */ /* 0x080fe200008f0eff */
[----:B------:R-:W-:Y:S01]  /*1e60*/  IMAD R139, R14, 0x4, R139 ;  /* 0x000000040e8b7824 */ /* 0x000fe200078e028b */
[----:B------:R-:W-:Y:S01]  /*1e70*/  LEA.HI.X.SX32 R93, R117, R0, 0x1, P0 ;  /* 0x00000000755d7211 */ /* 0x000fe200000f0eff */
[----:B------:R1:W5:Y:S01]  /*1e80*/  LDG.E.U16 R113, desc[UR10][R90.64] ;  /* 0x0000000a5a717981 */ /* 0x000362000c1e1500 */
[-C--:B------:R-:W-:Y:S02]  /*1e90*/  LEA R82, P1, R119, R2.reuse, 0x1 ;  /* 0x0000000277527211 */ /* 0x080fe400078208ff */
[----:B0-----:R-:W-:Y:S01]  /*1ea0*/  LEA R84, P0, R131, R2, 0x1 ;  /* 0x0000000283547211 */ /* 0x001fe200078008ff */
[----:B------:R0:W5:Y:S01]  /*1eb0*/  LDG.E.U16 R117, desc[UR10][R92.64] ;  /* 0x0000000a5c757981 */ /* 0x000162000c1e1500 */
[-C--:B------:R-:W-:Y:S02]  /*1ec0*/  LEA.HI.X.SX32 R83, R119, R0.reuse, 0x1, P1 ;  /* 0x0000000077537211 */ /* 0x080fe400008f0eff */
[----:B------:R-:W-:Y:S01]  /*1ed0*/  LEA.HI.X.SX32 R85, R131, R0, 0x1, P0 ;  /* 0x0000000083557211 */ /* 0x000fe200000f0eff */
[----:B------:R-:W5:Y:S01]  /*1ee0*/  LDG.E.U16 R115, desc[UR10][R94.64] ;  /* 0x0000000a5e737981 */ /* 0x000f62000c1e1500 */
[----:B------:R-:W-:-:S02]  /*1ef0*/  LEA R88, P0, R125, R2, 0x1 ;  /* 0x000000027d587211 */ /* 0x000fc400078008ff */
[----:B------:R-:W-:Y:S01]  /*1f00*/  LEA R96, P1, R111, R2, 0x1 ;  /* 0x000000026f607211 */ /* 0x000fe200078208ff */
[----:B------:R0:W5:Y:S01]  /*1f10*/  LDG.E.U16 R119, desc[UR10][R82.64] ;  /* 0x0000000a52777981 */ /* 0x000162000c1e1500 */
[-C--:B------:R-:W-:Y:S02]  /*1f20*/  LEA.HI.X.SX32 R89, R125, R0.reuse, 0x1, P0 ;  /* 0x000000007d597211 */ /* 0x080fe400000f0eff */
[----:B------:R-:W-:Y:S01]  /*1f30*/  LEA.HI.X.SX32 R97, R111, R0, 0x1, P1 ;  /* 0x000000006f617211 */ /* 0x000fe200008f0eff */
[----:B------:R0:W5:Y:S01]  /*1f40*/  LDG.E.U16 R14, desc[UR10][R84.64] ;  /* 0x0000000a540e7981 */ /* 0x000162000c1e1500 */
[-C--:B-1----:R-:W-:Y:S02]  /*1f50*/  LEA R90, P1, R139, R2.reuse, 0x1 ;  /* 0x000000028b5a7211 */ /* 0x082fe400078208ff */
[----:B0-----:R-:W-:Y:S01]  /*1f60*/  LEA R92, P0, R127, R2, 0x1 ;  /* 0x000000027f5c7211 */ /* 0x001fe200078008ff */
[----:B------:R0:W5:Y:S01]  /*1f70*/  LDG.E.U16 R111, desc[UR10][R88.64] ;  /* 0x0000000a586f7981 */ /* 0x000162000c1e1500 */
[----:B------:R-:W-:-:S02]  /*1f80*/  LEA.HI.X.SX32 R91, R139, R0, 0x1, P1 ;  /* 0x000000008b5b7211 */ /* 0x000fc400008f0eff */
[----:B------:R-:W-:Y:S01]  /*1f90*/  LEA.HI.X.SX32 R93, R127, R0, 0x1, P0 ;  /* 0x000000007f5d7211 */ /* 0x000fe200000f0eff */
[----:B------:R-:W5:Y:S01]  /*1fa0*/  LDG.E.U16 R125, desc[UR10][R96.64] ;  /* 0x0000000a607d7981 */ /* 0x000f62000c1e1500 */
[-C--:B------:R-:W-:Y:S02]  /*1fb0*/  LEA R82, P1, R137, R2.reuse, 0x1 ;  /* 0x0000000289527211 */ /* 0x080fe400078208ff */
[----:B------:R-:W-:Y:S01]  /*1fc0*/  LEA R84, P0, R121, R2, 0x1 ;  /* 0x0000000279547211 */ /* 0x000fe200078008ff */
[----:B------:R1:W5:Y:S01]  /*1fd0*/  LDG.E.U16 R131, desc[UR10][R90.64] ;  /* 0x0000000a5a837981 */ /* 0x000362000c1e1500 */
[-C--:B------:R-:W-:Y:S02]  /*1fe0*/  LEA.HI.X.SX32 R83, R137, R0.reuse, 0x1, P1 ;  /* 0x0000000089537211 */ /* 0x080fe400008f0eff */
[----:B------:R-:W-:Y:S01]  /*1ff0*/  LEA.HI.X.SX32 R85, R121, R0, 0x1, P0 ;  /* 0x0000000079557211 */ /* 0x000fe200000f0eff */
[----:B------:R1:W5:Y:S01]  /*2000*/  LDG.E.U16 R127, desc[UR10][R92.64] ;  /* 0x0000000a5c7f7981 */ /* 0x000362000c1e1500 */
[----:B------:R-:W-:-:S02]  /*2010*/  LEA R94, P1, R133, R2, 0x1 ;  /* 0x00000002855e7211 */ /* 0x000fc400078208ff */
[----:B0-----:R-:W-:Y:S01]  /*2020*/  LEA R88, P0, R135, R2, 0x1 ;  /* 0x0000000287587211 */ /* 0x001fe200078008ff */
[----:B------:R0:W5:Y:S01]  /*2030*/  LDG.E.U16 R82, desc[UR10][R82.64] ;  /* 0x0000000a52527981 */ /* 0x000162000c1e1500 */
[-C--:B------:R-:W-:Y:S02]  /*2040*/  LEA.HI.X.SX32 R95, R133, R0.reuse, 0x1, P1 ;  /* 0x00000000855f7211 */ /* 0x080fe400008f0eff */
[----:B------:R-:W-:Y:S01]  /*2050*/  LEA.HI.X.SX32 R89, R135, R0, 0x1, P0 ;  /* 0x0000000087597211 */ /* 0x000fe200000f0eff */
[----:B------:R-:W5:Y:S01]  /*2060*/  LDG.E.U16 R84, desc[UR10][R84.64] ;  /* 0x0000000a54547981 */ /* 0x000f62000c1e1500 */
[-C--:B-1----:R-:W-:Y:S02]  /*2070*/  LEA R90, P0, R105, R2.reuse, 0x1 ;  /* 0x00000002695a7211 */ /* 0x082fe400078008ff */
[----:B------:R-:W-:Y:S01]  /*2080*/  LEA R96, P1, R123, R2, 0x1 ;  /* 0x000000027b607211 */ /* 0x000fe200078208ff */
[----:B------:R-:W5:Y:S01]  /*2090*/  LDG.E.U16 R94, desc[UR10][R94.64] ;  /* 0x0000000a5e5e7981 */ /* 0x000f62000c1e1500 */
[----:B------:R-:W-:-:S02]  /*20a0*/  LEA.HI.X.SX32 R91, R105, R0, 0x1, P0 ;  /* 0x00000000695b7211 */ /* 0x000fc400000f0eff */
[----:B------:R-:W-:Y:S01]  /*20b0*/  LEA.HI.X.SX32 R97, R123, R0, 0x1, P1 ;  /* 0x000000007b617211 */ /* 0x000fe200008f0eff */
[----:B------:R-:W5:Y:S01]  /*20c0*/  LDG.E.U16 R88, desc[UR10][R88.64] ;  /* 0x0000000a58587981 */ /* 0x000f62000c1e1500 */
[-C--:B------:R-:W-:Y:S02]  /*20d0*/  LEA R92, P0, R141, R2.reuse, 0x1 ;  /* 0x000000028d5c7211 */ /* 0x080fe400078008ff */
[----:B------:R-:W-:Y:S01]  /*20e0*/  LEA R104, P1, R129, R2, 0x1 ;  /* 0x0000000281687211 */ /* 0x000fe200078208ff */
[----:B------:R-:W5:Y:S01]  /*20f0*/  LDG.E.U16 R90, desc[UR10][R90.64] ;  /* 0x0000000a5a5a7981 */ /* 0x000f62000c1e1500 */
[-C--:B------:R-:W-:Y:S02]  /*2100*/  LEA.HI.X.SX32 R93, R141, R0.reuse, 0x1, P0 ;  /* 0x000000008d5d7211 */ /* 0x080fe400000f0eff */
[----:B------:R-:W-:Y:S01]  /*2110*/  LEA.HI.X.SX32 R105, R129, R0, 0x1, P1 ;  /* 0x0000000081697211 */ /* 0x000fe200008f0eff */
[----:B------:R-:W5:Y:S04]  /*2120*/  LDG.E.U16 R96, desc[UR10][R96.64] ;  /* 0x0000000a60607981 */ /* 0x000f68000c1e1500 */
[----:B------:R-:W5:Y:S04]  /*2130*/  LDG.E.U16 R92, desc[UR10][R92.64] ;  /* 0x0000000a5c5c7981 */ /* 0x000f68000c1e1500 */
[----:B------:R-:W5:Y:S01]  /*2140*/  LDG.E.U16 R104, desc[UR10][R104.64] ;  /* 0x0000000a68687981 */ /* 0x000f62000c1e1500 */
[----:B------:R-:W1:Y:S01]  /*2150*/  S2UR UR6, SR_CgaCtaId ;  /* 0x00000000000679c3 */ /* 0x000e620000008800 */
[----:B------:R-:W-:-:S02]  /*2160*/  LOP3.LUT R0, R5, 0x3f, RZ, 0xc0, !PT ;  /* 0x0000003f05007812 */ /* 0x000fc400078ec0ff */
[----:B0-----:R-:W-:Y:S01]  /*2170*/  SHF.R.S32.HI R83, RZ, 0x6, R5 ;  /* 0x00000006ff537819 */ /* 0x001fe20000011405 */
[----:B------:R-:W-:Y:S02]  /*2180*/  UMOV UR4, 0x400 ;  /* 0x0000040000047882 */ /* 0x000fe40000000000 */
[----:B------:R-:W-:Y:S01]  /*2190*/  IMAD.SHL.U32 R0, R0, 0x2, RZ ;  /* 0x0000000200007824 */ /* 0x000fe200078e00ff */
[----:B------:R-:W-:-:S04]  /*21a0*/  SGXT R83, R83, 0x1 ;  /* 0x000000015353781a */ /* 0x000fc80000000200 */
[----:B------:R-:W-:Y:S01]  /*21b0*/  LOP3.LUT R0, R0, 0x90, R83, 0x78, !PT ;  /* 0x0000009000007812 */ /* 0x000fe200078e7853 */
[----:B-1----:R-:W-:Y:S01]  /*21c0*/  ULEA UR6, UR6, UR4, 0x18 ;  /* 0x0000000406067291 */ /* 0x002fe2000f8ec0ff */
[----:B------:R-:W0:Y:S08]  /*21d0*/  LDCU UR4, c[0x0][0x3f0] ;  /* 0x00007e00ff0477ac */ /* 0x000e300008000800 */
[----:B--2---:R1:W-:Y:S04]  /*21e0*/  STS.U16 [R0+UR6+0xa00], R15 ;  /* 0x000a000f00007988 */ /* 0x0043e80008000406 */
[----:B------:R-:W-:Y:S01]  /*21f0*/  STS.U16 [R0+UR6], R3 ;  /* 0x0000000300007988 */ /* 0x000fe20008000406 */
[----:B-1----:R-:W-:-:S03]  /*2200*/  LOP3.LUT R15, R0, 0x20, RZ, 0x3c, !PT ;  /* 0x00000020000f7812 */ /* 0x002fc600078e3cff */
[----:B---3--:R-:W-:Y:S04]  /*2210*/  STS.U16 [R0+UR6+0x200], R4 ;  /* 0x0002000400007988 */ /* 0x008fe80008000406 */
[----:B------:R-:W-:Y:S04]  /*2220*/  STS.U16 [R0+UR6+0x400], R8 ;  /* 0x0004000800007988 */ /* 0x000fe80008000406 */
        /* <DEDUP_REMOVED lines=36> */
[----:B----4-:R-:W-:Y:S04]  /*2470*/  STS.U16 [R0+UR6+0x5000], R99 ;  /* 0x0050006300007988 */ /* 0x010fe80008000406 */
        /* <DEDUP_REMOVED lines=14> */
[----:B-----5:R-:W-:Y:S04]  /*2560*/  STS.U16 [R0+UR6+0x6e00], R136 ;  /* 0x006e008800007988 */ /* 0x020fe80008000406 */
[----:B------:R-:W-:Y:S04]  /*2570*/  STS.U16 [R0+UR6+0x7000], R138 ;  /* 0x0070008a00007988 */ /* 0x000fe80008000406 */
[----:B------:R-:W-:Y:S04]  /*2580*/  STS.U16 [R0+UR6+0x7200], R140 ;  /* 0x0072008c00007988 */ /* 0x000fe80008000406 */
[----:B------:R-:W-:Y:S04]  /*2590*/  STS.U16 [R0+UR6+0x7400], R142 ;  /* 0x0074008e00007988 */ /* 0x000fe80008000406 */
[----:B------:R-:W-:Y:S04]  /*25a0*/  STS.U16 [R0+UR6+0x7600], R143 ;  /* 0x0076008f00007988 */ /* 0x000fe80008000406 */
[----:B------:R-:W-:Y:S04]  /*25b0*/  STS.U16 [R0+UR6+0x7800], R144 ;  /* 0x0078009000007988 */ /* 0x000fe80008000406 */
[----:B------:R-:W-:Y:S04]  /*25c0*/  STS.U16 [R0+UR6+0x7a00], R145 ;  /* 0x007a009100007988 */ /* 0x000fe80008000406 */
[----:B------:R-:W-:Y:S04]  /*25d0*/  STS.U16 [R0+UR6+0x7c00], R146 ;  /* 0x007c009200007988 */ /* 0x000fe80008000406 */
[----:B------:R1:W-:Y:S04]  /*25e0*/  STS.U16 [R0+UR6+0x7e00], R147 ;  /* 0x007e009300007988 */ /* 0x0003e80008000406 */
        /* <DEDUP_REMOVED lines=12> */
[----:B------:R-:W-:Y:S01]  /*26b0*/  STS.U16 [R15+UR6+0x6700], R14 ;  /* 0x0067000e0f007988 */ /* 0x000fe20008000406 */
[----:B0-----:R-:W-:Y:S01]  /*26c0*/  UISETP.GE.AND UP0, UPT, UR4, 0x1, UPT ;  /* 0x000000010400788c */ /* 0x001fe2000bf06270 */
[----:B-1----:R-:W-:Y:S01]  /*26d0*/  MOV R0, 0xff800000 ;  /* 0xff80000000007802 */ /* 0x002fe20000000f00 */
[----:B------:R-:W-:Y:S01]  /*26e0*/  IMAD.MOV.U32 R2, RZ, RZ, -0x800000 ;  /* 0xff800000ff027424 */ /* 0x000fe200078e00ff */
[----:B------:R-:W-:Y:S01]  /*26f0*/  STS.U16 [R15+UR6+0x100], R6 ;  /* 0x000100060f007988 */ /* 0x000fe20008000406 */
[----:B------:R-:W-:Y:S01]  /*2700*/  IMAD.MOV.U32 R3, RZ, RZ, -0x800000 ;  /* 0xff800000ff037424 */ /* 0x000fe200078e00ff */
[----:B------:R-:W-:Y:S01]  /*2710*/  MOV R192, 0x3f800000 ;  /* 0x3f80000000c07802 */ /* 0x000fe20000000f00 */
[----:B------:R-:W-:Y:S01]  /*2720*/  IMAD.MOV.U32 R4, RZ, RZ, -0x800000 ;  /* 0xff800000ff047424 */ /* 0x000fe200078e00ff */
[----:B------:R0:W-:Y:S01]  /*2730*/  STS.U16 [R15+UR6+0x1b00], R32 ;  /* 0x001b00200f007988 */ /* 0x0001e20008000406 */
[----:B------:R-:W-:Y:S01]  /*2740*/  IMAD.MOV.U32 R193, RZ, RZ, 0x3f800000 ;  /* 0x3f800000ffc17424 */ /* 0x000fe200078e00ff */
[----:B------:R-:W-:Y:S01]  /*2750*/  CS2R R156, SRZ ;  /* 0x00000000009c7805 */ /* 0x000fe2000001ff00 */
[----:B------:R-:W-:Y:S01]  /*2760*/  IMAD.MOV.U32 R194, RZ, RZ, 0x3f800000 ;  /* 0x3f800000ffc27424 */ /* 0x000fe200078e00ff */
[----:B------:R1:W-:Y:S01]  /*2770*/  STS.U16 [R15+UR6+0x1d00], R34 ;  /* 0x001d00220f007988 */ /* 0x0003e20008000406 */
[----:B------:R-:W-:Y:S01]  /*2780*/  IMAD.MOV.U32 R195, RZ, RZ, 0x3f800000 ;  /* 0x3f800000ffc37424 */ /* 0x000fe200078e00ff */
[----:B------:R-:W-:-:S02]  /*2790*/  CS2R R158, SRZ ;  /* 0x00000000009e7805 */ /* 0x000fc4000001ff00 */
[----:B------:R-:W-:Y:S01]  /*27a0*/  CS2R R136, SRZ ;  /* 0x0000000000887805 */ /* 0x000fe2000001ff00 */
[----:B------:R2:W-:Y:S01]  /*27b0*/  STS.U16 [R15+UR6+0x1f00], R36 ;  /* 0x001f00240f007988 */ /* 0x0005e20008000406 */
[----:B------:R-:W-:Y:S02]  /*27c0*/  CS2R R138, SRZ ;  /* 0x00000000008a7805 */ /* 0x000fe4000001ff00 */
[----:B0-----:R-:W-:Y:S02]  /*27d0*/  CS2R R32, SRZ ;  /* 0x0000000000207805 */ /* 0x001fe4000001ff00 */
[----:B------:R-:W-:Y:S01]  /*27e0*/  CS2R R152, SRZ ;  /* 0x0000000000987805 */ /* 0x000fe2000001ff00 */
[----:B------:R0:W-:Y:S01]  /*27f0*/  STS.U16 [R15+UR6+0x2100], R38 ;  /* 0x002100260f007988 */ /* 0x0001e20008000406 */
[----:B------:R-:W-:Y:S02]  /*2800*/  CS2R R154, SRZ ;  /* 0x00000000009a7805 */ /* 0x000fe4000001ff00 */
[----:B-1----:R-:W-:-:S02]  /*2810*/  CS2R R34, SRZ ;  /* 0x0000000000227805 */ /* 0x002fc4000001ff00 */
[----:B------:R-:W-:Y:S01]  /*2820*/  CS2R R144, SRZ ;  /* 0x0000000000907805 */ /* 0x000fe2000001ff00 */
[----:B------:R1:W-:Y:S01]  /*2830*/  STS.U16 [R15+UR6+0x2300], R40 ;  /* 0x002300280f007988 */ /* 0x0003e20008000406 */
[----:B------:R-:W-:Y:S02]  /*2840*/  CS2R R146, SRZ ;  /* 0x0000000000927805 */ /* 0x000fe4000001ff00 */
[----:B--2---:R-:W-:Y:S02]  /*2850*/  CS2R R36, SRZ ;  /* 0x0000000000247805 */ /* 0x004fe4000001ff00 */
[----:B------:R-:W-:Y:S01]  /*2860*/  CS2R R120, SRZ ;  /* 0x0000000000787805 */ /* 0x000fe2000001ff00 */
[----:B------:R2:W-:Y:S01]  /*2870*/  STS.U16 [R15+UR6+0x2500], R42 ;  /* 0x0025002a0f007988 */ /* 0x0005e20008000406 */
[----:B------:R-:W-:Y:S02]  /*2880*/  CS2R R122, SRZ ;  /* 0x00000000007a7805 */ /* 0x000fe4000001ff00 */
[----:B0-----:R-:W-:-:S02]  /*2890*/  CS2R R38, SRZ ;  /* 0x0000000000267805 */ /* 0x001fc4000001ff00 */
[----:B------:R-:W-:Y:S01]  /*28a0*/  CS2R R128, SRZ ;  /* 0x0000000000807805 */ /* 0x000fe2000001ff00 */
[----:B------:R0:W-:Y:S01]  /*28b0*/  STS.U16 [R15+UR6+0x2700], R44 ;  /* 0x0027002c0f007988 */ /* 0x0001e20008000406 */
[----:B------:R-:W-:Y:S02]  /*28c0*/  CS2R R132, SRZ ;  /* 0x0000000000847805 */ /* 0x000fe4000001ff00 */
[----:B-1----:R-:W-:Y:S02]  /*28d0*/  CS2R R40, SRZ ;  /* 0x0000000000287805 */ /* 0x002fe4000001ff00 */
[----:B------:R-:W-:Y:S01]  /*28e0*/  CS2R R134, SRZ ;  /* 0x0000000000867805 */ /* 0x000fe2000001ff00 */
[----:B------:R1:W-:Y:S01]  /*28f0*/  STS.U16 [R15+UR6+0x2900], R46 ;  /* 0x0029002e0f007988 */ /* 0x0003e20008000406 */
[----:B------:R-:W-:Y:S02]  /*2900*/  CS2R R148, SRZ ;  /* 0x0000000000947805 */ /* 0x000fe4000001ff00 */
[----:B--2---:R-:W-:-:S02]  /*2910*/  CS2R R42, SRZ ;  /* 0x00000000002a7805 */ /* 0x004fc4000001ff00 */
[----:B------:R-:W-:Y:S01]  /*2920*/  CS2R R150, SRZ ;  /* 0x0000000000967805 */ /* 0x000fe2000001ff00 */
[----:B------:R2:W-:Y:S01]  /*2930*/  STS.U16 [R15+UR6+0x2b00], R48 ;  /* 0x002b00300f007988 */ /* 0x0005e20008000406 */
[----:B------:R-:W-:Y:S02]  /*2940*/  CS2R R140, SRZ ;  /* 0x00000000008c7805 */ /* 0x000fe4000001ff00 */
[----:B0-----:R-:W-:Y:S02]  /*2950*/  CS2R R44, SRZ ;  /* 0x00000000002c7805 */ /* 0x001fe4000001ff00 */
[----:B------:R-:W-:Y:S01]  /*2960*/  CS2R R142, SRZ ;  /* 0x00000000008e7805 */ /* 0x000fe2000001ff00 */
[----:B------:R0:W-:Y:S01]  /*2970*/  STS.U16 [R15+UR6+0x2d00], R50 ;  /* 0x002d00320f007988 */ /* 0x0001e20008000406 */
[----:B------:R-:W-:Y:S02]  /*2980*/  LOP3.LUT R6, R5, 0x7f, RZ, 0xc0, !PT ;  /* 0x0000007f05067812 */ /* 0x000fe400078ec0ff */
[----:B-1----:R-:W-:Y:S01]  /*2990*/  CS2R R46, SRZ ;  /* 0x00000000002e7805 */ /* 0x002fe2000001ff00 */
[----:B------:R1:W-:Y:S01]  /*29a0*/  STS.U16 [R15+UR6+0x2f00], R52 ;  /* 0x002f00340f007988 */ /* 0x0003e20008000406 */
[----:B--2---:R-:W-:-:S03]  /*29b0*/  CS2R R48, SRZ ;  /* 0x0000000000307805 */ /* 0x004fc6000001ff00 */
[----:B------:R2:W-:Y:S01]  /*29c0*/  STS.U16 [R15+UR6+0x3100], R54 ;  /* 0x003100360f007988 */ /* 0x0005e20008000406 */
[----:B0-----:R-:W-:-:S03]  /*29d0*/  CS2R R50, SRZ ;  /* 0x0000000000327805 */ /* 0x001fc6000001ff00 */
[----:B------:R0:W-:Y:S01]  /*29e0*/  STS.U16 [R15+UR6+0x3300], R56 ;  /* 0x003300380f007988 */ /* 0x0001e20008000406 */
[----:B-1----:R-:W-:-:S03]  /*29f0*/  CS2R R52, SRZ ;  /* 0x0000000000347805 */ /* 0x002fc6000001ff00 */
        /* <DEDUP_REMOVED lines=38> */
[----:B------:R-:W-:Y:S01]  /*2c60*/  STS.U16 [R15+UR6+0x5900], R110 ;  /* 0x0059006e0f007988 */ /* 0x000fe20008000406 */
[----:B0-----:R-:W-:-:S03]  /*2c70*/  CS2R R106, SRZ ;  /* 0x00000000006a7805 */ /* 0x001fc6000001ff00 */
[----:B------:R-:W-:Y:S01]  /*2c80*/  STS.U16 [R15+UR6+0x5b00], R114 ;  /* 0x005b00720f007988 */ /* 0x000fe20008000406 */
[----:B-1----:R-:W-:-:S03]  /*2c90*/  CS2R R108, SRZ ;  /* 0x00000000006c7805 */ /* 0x002fc6000001ff00 */
[----:B------:R-:W-:Y:S04]  /*2ca0*/  STS.U16 [R15+UR6+0x5d00], R118 ;  /* 0x005d00760f007988 */ /* 0x000fe80008000406 */
[----:B------:R0:W-:Y:S04]  /*2cb0*/  STS.U16 [R15+UR6+0x5f00], R113 ;  /* 0x005f00710f007988 */ /* 0x0001e80008000406 */
[----:B------:R1:W-:Y:S04]  /*2cc0*/  STS.U16 [R15+UR6+0x6100], R115 ;  /* 0x006100730f007988 */ /* 0x0003e80008000406 */
        /* <DEDUP_REMOVED lines=25> */
[----:B0-----:R-:W-:Y:S02]  /*2e60*/  CS2R R96, SRZ ;  /* 0x0000000000607805 */ /* 0x001fe4000001ff00 */
[----:B-1----:R-:W-:Y:S02]  /*2e70*/  CS2R R92, SRZ ;  /* 0x00000000005c7805 */ /* 0x002fe4000001ff00 */
[----:B--2---:R-:W-:Y:S01]  /*2e80*/  CS2R R104, SRZ ;  /* 0x0000000000687805 */ /* 0x004fe2000001ff00 */
[----:B------:R-:W-:Y:S06]  /*2e90*/  BRA.U !UP0, `(.L_x_0) ;  /* 0x0000005d08847547 */ /* 0x000fec000b800000 */
[----:B------:R-:W0:Y:S01]  /*2ea0*/  LDC R33, c[0x0][0x3d8] ;  /* 0x0000f600ff217b82 */ /* 0x000e220000000800 */
[----:B------:R-:W-:Y:S01]  /*2eb0*/  SHF.R.U32.HI R0, RZ, 0x4, R5 ;  /* 0x00000004ff007819 */ /* 0x000fe20000011605 */
[----:B------:R-:W1:Y:S01]  /*2ec0*/  LDCU.64 UR4, c[0x0][0x3d0] ;  /* 0x00007a00ff0477ac */ /* 0x000e620008000a00 */
[C---:B------:R-:W-:Y:S01]  /*2ed0*/  LOP3.LUT R2, R5.reuse, 0xf, RZ, 0xc0, !PT ;  /* 0x0000000f05027812 */ /* 0x040fe200078ec0ff */
[----:B------:R-:W-:Y:S01]  /*2ee0*/  IMAD.MOV.U32 R166, RZ, RZ, -0x800000 ;  /* 0xff800000ffa67424 */ /* 0x000fe200078e00ff */
[----:B------:R-:W-:Y:S01]  /*2ef0*/  SGXT.U32 R0, R0, 0x3 ;  /* 0x000000030000781a */ /* 0x000fe20000000000 */
[----:B------:R-:W-:Y:S01]  /*2f00*/  IMAD.MOV.U32 R168, RZ, RZ, -0x800000 ;  /* 0xff800000ffa87424 */ /* 0x000fe200078e00ff */
[C---:B------:R-:W-:Y:S01]  /*2f10*/  LOP3.LUT P0, RZ, R5.reuse, 0x3, RZ, 0xc0, !PT ;  /* 0x0000000305ff7812 */ /* 0x040fe2000780c0ff */
[----:B------:R-:W2:Y:S01]  /*2f20*/  LDC.64 R16, c[0x0][0x3c0] ;  /* 0x0000f000ff107b82 */ /* 0x000ea20000000a00 */
[----:B------:R-:W-:Y:S02]  /*2f30*/  LOP3.LUT P1, RZ, R5, 0x1, RZ, 0xc0, !PT ;  /* 0x0000000105ff7812 */ /* 0x000fe4000782c0ff */
[----:B------:R-:W-:-:S02]  /*2f40*/  CS2R R42, SRZ ;  /* 0x00000000002a7805 */ /* 0x000fc4000001ff00 */
[C---:B------:R-:W-:Y:S02]  /*2f50*/  ISETP.GE.U32.AND P2, PT, R6.reuse, 0x40, PT ;  /* 0x000000400600780c */ /* 0x040fe40003f46070 */
[----:B------:R-:W-:Y:S02]  /*2f60*/  CS2R R44, SRZ ;  /* 0x00000000002c7805 */ /* 0x000fe4000001ff00 */
[C---:B------:R-:W-:Y:S02]  /*2f70*/  ISETP.LT.U32.AND P0, PT, R6.reuse, 0x40, !P0 ;  /* 0x000000400600780c */ /* 0x040fe40004701070 */
[----:B------:R-:W-:Y:S02]  /*2f80*/  CS2R R46, SRZ ;  /* 0x00000000002e7805 */ /* 0x000fe4000001ff00 */
[----:B------:R-:W-:Y:S01]  /*2f90*/  ISETP.LT.U32.AND P1, PT, R6, 0x40, !P1 ;  /* 0x000000400600780c */ /* 0x000fe20004f21070 */
[----:B------:R-:W3:Y:S01]  /*2fa0*/  LDC.64 R12, c[0x0][0x388] ;  /* 0x0000e200ff0c7b82 */ /* 0x000ee20000000a00 */
[----:B------:R-:W-:-:S02]  /*2fb0*/  LEA.HI R8, R5, 0x1b8, RZ, 0x1c ;  /* 0x000001b805087811 */ /* 0x000fc400078fe0ff */
[----:B------:R-:W-:Y:S02]  /*2fc0*/  CS2R R48, SRZ ;  /* 0x0000000000307805 */ /* 0x000fe4000001ff00 */
[----:B------:R-:W-:Y:S01]  /*2fd0*/  CS2R R50, SRZ ;  /* 0x0000000000327805 */ /* 0x000fe2000001ff00 */
[----:B-1----:R-:W-:Y:S01]  /*2fe0*/  UIMAD UR4, UR7, UR4, URZ ;  /* 0x00000004070472a4 */ /* 0x002fe2000f8e02ff */
[----:B------:R-:W-:Y:S01]  /*2ff0*/  IMAD R4, R2, UR5, RZ ;  /* 0x0000000502047c24 */ /* 0x000fe2000f8e02ff */
[----:B------:R-:W-:Y:S02]  /*3000*/  CS2R R52, SRZ ;  /* 0x0000000000347805 */ /* 0x000fe4000001ff00 */
[----:B------:R-:W-:Y:S01]  /*3010*/  CS2R R54, SRZ ;  /* 0x0000000000367805 */ /* 0x000fe2000001ff00 */
[----:B0-----:R-:W-:Y:S01]  /*3020*/  IMAD R9, R0, R33, RZ ;  /* 0x0000002100097224 */ /* 0x001fe200078e02ff */
[----:B------:R-:W0:Y:S01]  /*3030*/  LDC R19, c[0x0][0x3c8] ;  /* 0x0000f200ff137b82 */ /* 0x000e220000000800 */
[----:B------:R-:W-:Y:S01]  /*3040*/  USHF.L.U32 UR5, UR4, 0x1, URZ ;  /* 0x0000000104057899 */ /* 0x000fe200080006ff */
[----:B------:R-:W-:Y:S01]  /*3050*/  IMAD.SHL.U32 R3, R4, 0x2, RZ ;  /* 0x0000000204037824 */ /* 0x000fe200078e00ff */
[----:B------:R-:W-:-:S02]  /*3060*/  CS2R R56, SRZ ;  /* 0x0000000000387805 */ /* 0x000fc4000001ff00 */
[C---:B------:R-:W-:Y:S01]  /*3070*/  LEA R10, R33.reuse, R9, 0x3 ;  /* 0x00000009210a7211 */ /* 0x040fe200078e18ff */
[----:B------:R-:W-:Y:S01]  /*3080*/  IMAD.HI R4, R4, 0x2, RZ ;  /* 0x0000000204047827 */ /* 0x000fe200078e02ff */
[----:B------:R-:W-:Y:S02]  /*3090*/  CS2R R58, SRZ ;  /* 0x00000000003a7805 */ /* 0x000fe4000001ff00 */
[----:B------:R-:W-:Y:S01]  /*30a0*/  CS2R R68, SRZ ;  /* 0x0000000000447805 */ /* 0x000fe2000001ff00 */
[----:B------:R-:W1:Y:S01]  /*30b0*/  LDC.64 R30, c[0x0][0x390] ;  /* 0x0000e400ff1e7b82 */ /* 0x000e620000000a00 */
[----:B--2---:R-:W-:Y:S01]  /*30c0*/  IMAD R16, R16, UR7, RZ ;  /* 0x0000000710107c24 */ /* 0x004fe2000f8e02ff */
[----:B------:R-:W-:Y:S01]  /*30d0*/  CS2R R70, SRZ ;  /* 0x0000000000467805 */ /* 0x000fe2000001ff00 */
[----:B------:R-:W-:Y:S01]  /*30e0*/  IMAD R11, R33, 0x8, R10 ;  /* 0x00000008210b7824 */ /* 0x000fe200078e020a */
[----:B------:R-:W-:Y:S01]  /*30f0*/  CS2R R60, SRZ ;  /* 0x00000000003c7805 */ /* 0x000fe2000001ff00 */
[----:B------:R-:W-:Y:S01]  /*3100*/  IMAD R28, R8, R33, RZ ;  /* 0x00000021081c7224 */ /* 0x000fe200078e02ff */
[----:B------:R-:W-:-:S02]  /*3110*/  CS2R R62, SRZ ;  /* 0x00000000003e7805 */ /* 0x000fc4000001ff00 */
[C---:B---3--:R-:W-:Y:S01]  /*3120*/  LEA R189, P3, R16.reuse, R12, 0x1 ;  /* 0x0000000c10bd7211 */ /* 0x048fe200078608ff */
[C---:B------:R-:W-:Y:S01]  /*3130*/  IMAD R12, R33.reuse, 0x8, R11 ;  /* 0x00000008210c7824 */ /* 0x040fe200078e020b */
[----:B------:R-:W-:Y:S02]  /*3140*/  CS2R R156, SRZ ;  /* 0x00000000009c7805 */ /* 0x000fe4000001ff00 */
[----:B------:R-:W-:Y:S02]  /*3150*/  CS2R R158, SRZ ;  /* 0x00000000009e7805 */ /* 0x000fe4000001ff00 */
[----:B------:R-:W-:Y:S02]  /*3160*/  LEA.HI.X.SX32 R7, R16, R13, 0x1, P3 ;  /* 0x0000000d10077211 */ /* 0x000fe400018f0eff */
[----:B------:R-:W-:Y:S02]  /*3170*/  CS2R R136, SRZ ;  /* 0x0000000000887805 */ /* 0x000fe4000001ff00 */
[----:B------:R-:W-:-:S02]  /*3180*/  LEA R13, R33, R12, 0x3 ;  /* 0x0000000c210d7211 */ /* 0x000fc400078e18ff */
[----:B------:R-:W-:Y:S02]  /*3190*/  CS2R R138, SRZ ;  /* 0x00000000008a7805 */ /* 0x000fe4000001ff00 */
[----:B------:R-:W-:Y:S01]  /*31a0*/  CS2R R64, SRZ ;  /* 0x0000000000407805 */ /* 0x000fe2000001ff00 */
[----:B0-----:R-:W-:Y:S01]  /*31b0*/  IMAD R0, R6, R19, RZ ;  /* 0x0000001306007224 */ /* 0x001fe200078e02ff */
[----:B------:R-:W-:Y:S01]  /*31c0*/  LEA.HI R6, R5, 0x138, RZ, 0x1c ;  /* 0x0000013805067811 */ /* 0x000fe200078fe0ff */
[----:B------:R-:W-:Y:S01]  /*31d0*/  IMAD R14, R33, 0x8, R13 ;  /* 0x00000008210e7824 */ /* 0x000fe200078e020d */
[----:B------:R-:W-:Y:S01]  /*31e0*/  CS2R R66, SRZ ;  /* 0x0000000000427805 */ /* 0x000fe2000001ff00 */
[----:B------:R-:W-:Y:S01]  /*31f0*/  IMAD R2, R19, 0x80, R0 ;  /* 0x0000008013027824 */ /* 0x000fe200078e0200 */
[----:B------:R-:W-:Y:S01]  /*3200*/  LEA R182, P5, R0, R189, 0x1 ;  /* 0x000000bd00b67211 */ /* 0x000fe200078a08ff */
[----:B------:R-:W-:Y:S01]  /*3210*/  IMAD R26, R6, R33, RZ ;  /* 0x00000021061a7224 */ /* 0x000fe200078e02ff */
[----:B------:R-:W-:-:S02]  /*3220*/  LEA R15, R33, R14, 0x3 ;  /* 0x0000000e210f7211 */ /* 0x000fc400078e18ff */
[----:B------:R-:W-:Y:S02]  /*3230*/  CS2R R152, SRZ ;  /* 0x0000000000987805 */ /* 0x000fe4000001ff00 */
[----:B-1----:R-:W-:Y:S01]  /*3240*/  IADD3 R223, P3, P4, R3, UR5, R30 ;  /* 0x0000000503df7c10 */ /* 0x002fe2000fc7e01e */
[----:B------:R-:W-:Y:S01]  /*3250*/  IMAD R3, R19, 0x80, R2 ;  /* 0x0000008013037824 */ /* 0x000fe200078e0202 */
[----:B------:R-:W-:Y:S01]  /*3260*/  UIMAD.WIDE UR4, UR4, 0x2, URZ ;  /* 0x00000002040478a5 */ /* 0x000fe2000f8e02ff */
[----:B------:R-:W-:Y:S01]  /*3270*/  IMAD R16, R33, 0x10, R15 ;  /* 0x0000001021107824 */ /* 0x000fe200078e020f */
[----:B------:R-:W-:Y:S01]  /*3280*/  LEA.HI.X.SX32 R183, R0, R7, 0x1, P5 ;  /* 0x0000000700b77211 */ /* 0x000fe200028f0eff */
[----:B------:R-:W-:Y:S01]  /*3290*/  IMAD R0, R19, 0x80, R3 ;  /* 0x0000008013007824 */ /* 0x000fe200078e0203 */
[-C--:B------:R-:W-:Y:S01]  /*32a0*/  LEA R186, P5, R3, R189.reuse, 0x1 ;  /* 0x000000bd03ba7211 */ /* 0x080fe200078a08ff */
[----:B------:R-:W-:Y:S01]  /*32b0*/  IMAD R18, R33, 0x8, R16 ;  /* 0x0000000821127824 */ /* 0x000fe200078e0210 */
[----:B------:R-:W-:-:S02]  /*32c0*/  LEA R184, P6, R2, R189, 0x1 ;  /* 0x000000bd02b87211 */ /* 0x000fc400078c08ff */
[----:B------:R-:W-:Y:S02]  /*32d0*/  CS2R R154, SRZ ;  /* 0x00000000009a7805 */ /* 0x000fe4000001ff00 */
[----:B------:R-:W-:Y:S02]  /*32e0*/  LEA.HI.X.SX32 R187, R3, R7, 0x1, P5 ;  /* 0x0000000703bb7211 */ /* 0x000fe400028f0eff */
[----:B------:R-:W-:Y:S02]  /*32f0*/  CS2R R72, SRZ ;  /* 0x0000000000487805 */ /* 0x000fe4000001ff00 */
[----:B------:R-:W-:Y:S02]  /*3300*/  LEA R19, R33, R18, 0x3 ;  /* 0x0000001221137211 */ /* 0x000fe400078e18ff */
[----:B------:R-:W-:Y:S02]  /*3310*/  CS2R R74, SRZ ;  /* 0x00000000004a7805 */ /* 0x000fe4000001ff00 */
[----:B------:R-:W-:-:S02]  /*3320*/  IADD3.X R31, PT, PT, R4, UR5, R31, P3, P4 ;  /* 0x00000005041f7c10 */ /* 0x000fc40009fe841f */
[----:B------:R-:W-:Y:S02]  /*3330*/  CS2R R76, SRZ ;  /* 0x00000000004c7805 */ /* 0x000fe4000001ff00 */
[----:B------:R-:W-:Y:S01]  /*3340*/  LEA R36, P5, R9, R223, 0x1 ;  /* 0x000000df09247211 */ /* 0x000fe200078a08ff */
[C---:B------:R-:W-:Y:S01]  /*3350*/  IMAD R20, R33.reuse, 0x8, R19 ;  /* 0x0000000821147824 */ /* 0x040fe200078e0213 */
[----:B------:R-:W-:Y:S02]  /*3360*/  LEA.HI.X.SX32 R185, R2, R7, 0x1, P6 ;  /* 0x0000000702b97211 */ /* 0x000fe400030f0eff */
[----:B------:R-:W-:Y:S02]  /*3370*/  CS2R R78, SRZ ;  /* 0x00000000004e7805 */ /* 0x000fe4000001ff00 */
[----:B------:R-:W-:Y:S01]  /*3380*/  LEA R188, P6, R0, R189, 0x1 ;  /* 0x000000bd00bc7211 */ /* 0x000fe200078c08ff */
[----:B------:R-:W-:Y:S01]  /*3390*/  IMAD R21, R33, 0x8, R20 ;  /* 0x0000000821157824 */ /* 0x000fe200078e0214 */
[----:B------:R-:W-:-:S02]  /*33a0*/  LEA R40, P4, R10, R223, 0x1 ;  /* 0x000000df0a287211 */ /* 0x000fc400078808ff */
[----:B------:R-:W-:Y:S02]  /*33b0*/  CS2R R144, SRZ ;  /* 0x0000000000907805 */ /* 0x000fe4000001ff00 */
[----:B------:R-:W-:Y:S01]  /*33c0*/  LEA.HI.X.SX32 R37, R9, R31, 0x1, P5 ;  /* 0x0000001f09257211 */ /* 0x000fe200028f0eff */
[----:B------:R-:W-:Y:S01]  /*33d0*/  IMAD R22, R33, 0x8, R21 ;  /* 0x0000000821167824 */ /* 0x000fe200078e0215 */
[----:B------:R-:W-:Y:S02]  /*33e0*/  LEA R38, P5, R11, R223, 0x1 ;  /* 0x000000df0b267211 */ /* 0x000fe400078a08ff */
[----:B------:R-:W-:Y:S02]  /*33f0*/  CS2R R146, SRZ ;  /* 0x0000000000927805 */ /* 0x000fe4000001ff00 */
[----:B------:R-:W-:Y:S01]  /*3400*/  LEA.HI.X.SX32 R189, R0, R7, 0x1, P6 ;  /* 0x0000000700bd7211 */ /* 0x000fe200030f0eff */
[----:B------:R0:W-:Y:S01]  /*3410*/  STL.64 [R1+0x1b0], R36 ;  /* 0x0001b02401007387 */ /* 0x0001e20000100a00 */
[----:B------:R-:W-:-:S02]  /*3420*/  LEA.HI R0, R5, 0x38, RZ, 0x1c ;  /* 0x0000003805007811 */ /* 0x000fc400078fe0ff */
[----:B------:R-:W-:Y:S02]  /*3430*/  CS2R R80, SRZ ;  /* 0x0000000000507805 */ /* 0x000fe4000001ff00 */
[-C--:B------:R-:W-:Y:S02]  /*3440*/  LEA.HI.X.SX32 R41, R10, R31.reuse, 0x1, P4 ;  /* 0x0000001f0a297211 */ /* 0x080fe400020f0eff */
[----:B------:R-:W-:Y:S02]  /*3450*/  CS2R R82, SRZ ;  /* 0x0000000000527805 */ /* 0x000fe4000001ff00 */
[----:B------:R-:W-:Y:S01]  /*3460*/  LEA.HI.X.SX32 R39, R11, R31, 0x1, P5 ;  /* 0x0000001f0b277211 */ /* 0x000fe200028f0eff */
[----:B------:R-:W-:Y:S01]  /*3470*/  IMAD R0, R0, R33, RZ ;  /* 0x0000002100007224 */ /* 0x000fe200078e02ff */
[C---:B------:R-:W-:Y:S01]  /*3480*/  LEA.HI R2, R5.reuse, 0x78, RZ, 0x1c ;  /* 0x0000007805027811 */ /* 0x040fe200078fe0ff */
[----:B------:R1:W-:Y:S01]  /*3490*/  STL.64 [R1+0x1a8], R40 ;  /* 0x0001a82801007387 */ /* 0x0003e20000100a00 */
[----:B------:R-:W-:-:S02]  /*34a0*/  LEA.HI R3, R5, 0xb8, RZ, 0x1c ;  /* 0x000000b805037811 */ /* 0x000fc400078fe0ff */
[----:B------:R-:W-:Y:S02]  /*34b0*/  CS2R R84, SRZ ;  /* 0x0000000000547805 */ /* 0x000fe4000001ff00 */
[-C--:B------:R-:W-:Y:S01]  /*34c0*/  LEA R34, P3, R0, R223.reuse, 0x1 ;  /* 0x000000df00227211 */ /* 0x080fe200078608ff */
[----:B------:R2:W-:Y:S01]  /*34d0*/  STL.64 [R1+0x1a0], R38 ;  /* 0x0001a02601007387 */ /* 0x0005e20000100a00 */
[----:B0-----:R-:W-:Y:S01]  /*34e0*/  LEA R36, P6, R12, R223, 0x1 ;  /* 0x000000df0c247211 */ /* 0x001fe200078c08ff */
[-C--:B------:R-:W-:Y:S01]  /*34f0*/  IMAD R23, R2, R33.reuse, RZ ;  /* 0x0000002102177224 */ /* 0x080fe200078e02ff */
[----:B------:R-:W-:Y:S01]  /*3500*/  LEA R2, R33, R22, 0x3 ;  /* 0x0000001621027211 */ /* 0x000fe200078e18ff */
[----:B------:R-:W-:Y:S01]  /*3510*/  IMAD R24, R3, R33, RZ ;  /* 0x0000002103187224 */ /* 0x000fe200078e02ff */
[----:B------:R-:W-:Y:S02]  /*3520*/  LEA.HI.X.SX32 R37, R12, R31, 0x1, P6 ;  /* 0x0000001f0c257211 */ /* 0x000fe400030f0eff */
[----:B------:R-:W-:-:S02]  /*3530*/  CS2R R86, SRZ ;  /* 0x0000000000567805 */ /* 0x000fc4000001ff00 */
[C---:B------:R-:W-:Y:S01]  /*3540*/  LEA R10, P6, R14.reuse, R223, 0x1 ;  /* 0x000000df0e0a7211 */ /* 0x040fe200078c08ff */
[----:B------:R-:W-:Y:S01]  /*3550*/  IMAD R3, R33, 0x10, R2 ;  /* 0x0000001021037824 */ /* 0x000fe200078e0202 */
[----:B------:R-:W-:Y:S01]  /*3560*/  LEA.HI R4, R5, 0xf8, RZ, 0x1c ;  /* 0x000000f805047811 */ /* 0x000fe200078fe0ff */
[----:B------:R0:W-:Y:S01]  /*3570*/  STL.64 [R1+0x198], R36 ;  /* 0x0001982401007387 */ /* 0x0001e20000100a00 */
[----:B------:R-:W-:Y:S02]  /*3580*/  LEA.HI.X.SX32 R11, R14, R31, 0x1, P6 ;  /* 0x0000001f0e0b7211 */ /* 0x000fe400030f0eff */
[----:B-1----:R-:W-:Y:S02]  /*3590*/  CS2R R40, SRZ ;  /* 0x0000000000287805 */ /* 0x002fe4000001ff00 */
[----:B--2---:R-:W-:Y:S01]  /*35a0*/  LEA R38, P5, R13, R223, 0x1 ;  /* 0x000000df0d267211 */ /* 0x004fe200078a08ff */
[----:B------:R-:W-:Y:S01]  /*35b0*/  IMAD R25, R4, R33, RZ ;  /* 0x0000002104197224 */ /* 0x000fe200078e02ff */
[-C--:B------:R-:W-:Y:S01]  /*35c0*/  LEA.HI.X.SX32 R35, R0, R31.reuse, 0x1, P3 ;  /* 0x0000001f00237211 */ /* 0x080fe200018f0eff */
[----:B------:R-:W-:Y:S01]  /*35d0*/  IMAD R4, R33, 0x8, R3 ;  /* 0x0000000821047824 */ /* 0x000fe200078e0203 */
[----:B------:R-:W-:-:S02]  /*35e0*/  LEA.HI.X.SX32 R39, R13, R31, 0x1, P5 ;  /* 0x0000001f0d277211 */ /* 0x000fc400028f0eff */
[----:B------:R-:W-:Y:S02]  /*35f0*/  CS2R R88, SRZ ;  /* 0x0000000000587805 */ /* 0x000fe4000001ff00 */
[----:B------:R-:W-:Y:S02]  /*3600*/  LEA.HI R7, R5, 0x178, RZ, 0x1c ;  /* 0x0000017805077811 */ /* 0x000fe400078fe0ff */
[----:B------:R-:W-:Y:S02]  /*3610*/  CS2R R90, SRZ ;  /* 0x00000000005a7805 */ /* 0x000fe4000001ff00 */
[----:B------:R-:W-:Y:S01]  /*3620*/  LEA R12, P5, R15, R223, 0x1 ;  /* 0x000000df0f0c7211 */ /* 0x000fe200078a08ff */
[----:B------:R1:W-:Y:S01]  /*3630*/  STL.64 [R1+0x190], R38 ;  /* 0x0001902601007387 */ /* 0x0003e20000100a00 */
[----:B------:R-:W-:Y:S01]  /*3640*/  LEA.HI R5, R5, 0x1f8, RZ, 0x1c ;  /* 0x000001f805057811 */ /* 0x000fe200078fe0ff */
[----:B------:R-:W-:Y:S01]  /*3650*/  IMAD R27, R7, R33, RZ ;  /* 0x00000021071b7224 */ /* 0x000fe200078e02ff */
[----:B------:R-:W-:Y:S01]  /*3660*/  LEA.HI.X.SX32 R13, R15, R31, 0x1, P5 ;  /* 0x0000001f0f0d7211 */ /* 0x000fe200028f0eff */
[----:B------:R2:W-:Y:S01]  /*3670*/  STL.64 [R1+0x188], R10 ;  /* 0x0001880a01007387 */ /* 0x0005e20000100a00 */
[----:B------:R-:W-:Y:S01]  /*3680*/  LEA R14, P5, R19, R223, 0x1 ;  /* 0x000000df130e7211 */ /* 0x000fe200078a08ff */
[----:B------:R-:W-:Y:S01]  /*3690*/  IMAD R29, R5, R33, RZ ;  /* 0x00000021051d7224 */ /* 0x000fe200078e02ff */
[----:B0-----:R-:W-:Y:S01]  /*36a0*/  LEA R36, P4, R23, R223, 0x1 ;  /* 0x000000df17247211 */ /* 0x001fe200078808ff */
[----:B------:R0:W-:Y:S01]  /*36b0*/  STL.64 [R1+0x178], R34 ;  /* 0x0001782201007387 */ /* 0x0001e20000100a00 */
[----:B------:R-:W-:Y:S01]  /*36c0*/  IMAD R5, R33, 0x8, R4 ;  /* 0x0000000821057824 */ /* 0x000fe200078e0204 */
[----:B------:R-:W-:-:S02]  /*36d0*/  LEA.HI.X.SX32 R15, R19, R31, 0x1, P5 ;  /* 0x0000001f130f7211 */ /* 0x000fc400028f0eff */
[----:B------:R-:W-:Y:S01]  /*36e0*/  CS2R R92, SRZ ;  /* 0x00000000005c7805 */ /* 0x000fe2000001ff00 */
[----:B------:R3:W-:Y:S01]  /*36f0*/  STL.64 [R1+0x180], R12 ;  /* 0x0001800c01007387 */ /* 0x0007e20000100a00 */
[----:B------:R-:W-:Y:S02]  /*3700*/  LEA.HI.X.SX32 R37, R23, R31, 0x1, P4 ;  /* 0x0000001f17257211 */ /* 0x000fe400020f0eff */
[----:B-1----:R-:W-:Y:S02]  /*3710*/  CS2R R38, SRZ ;  /* 0x0000000000267805 */ /* 0x002fe4000001ff00 */
[----:B------:R-:W-:Y:S02]  /*3720*/  LEA R6, R33, R5, 0x3 ;  /* 0x0000000521067211 */ /* 0x000fe400078e18ff */
[----:B------:R-:W-:Y:S02]  /*3730*/  CS2R R94, SRZ ;  /* 0x00000000005e7805 */ /* 0x000fe4000001ff00 */
[----:B--2---:R-:W-:-:S02]  /*3740*/  LEA R10, P6, R16, R223, 0x1 ;  /* 0x000000df100a7211 */ /* 0x004fc400078c08ff */
[----:B------:R-:W-:Y:S02]  /*3750*/  CS2R R96, SRZ ;  /* 0x0000000000607805 */ /* 0x000fe4000001ff00 */
[----:B------:R-:W-:Y:S02]  /*3760*/  CS2R R98, SRZ ;  /* 0x0000000000627805 */ /* 0x000fe4000001ff00 */
[----:B0-----:R-:W-:Y:S01]  /*3770*/  LEA R34, P3, R18, R223, 0x1 ;  /* 0x000000df12227211 */ /* 0x001fe200078608ff */
[----:B------:R-:W-:Y:S01]  /*3780*/  IMAD R7, R33, 0x8, R6 ;  /* 0x0000000821077824 */ /* 0x000fe200078e0206 */
[-C--:B------:R-:W-:Y:S01]  /*3790*/  LEA.HI.X.SX32 R11, R16, R31.reuse, 0x1, P6 ;  /* 0x0000001f100b7211 */ /* 0x080fe200030f0eff */
[----:B------:R-:W-:Y:S01]  /*37a0*/  IMAD R16, R17, 0xe, RZ ;  /* 0x0000000e11107824 */ /* 0x000fe200078e02ff */
[----:B------:R-:W-:Y:S01]  /*37b0*/  LEA.HI.X.SX32 R35, R18, R31, 0x1, P3 ;  /* 0x0000001f12237211 */ /* 0x000fe200018f0eff */
[----:B------:R-:W-:Y:S01]  /*37c0*/  IMAD R8, R33, 0x8, R7 ;  /* 0x0000000821087824 */ /* 0x000fe200078e0207 */
[CC--:B---3--:R-:W-:Y:S01]  /*37d0*/  LEA R12, P6, R20.reuse, R223.reuse, 0x1 ;  /* 0x000000df140c7211 */ /* 0x0c8fe200078c08ff */
[----:B------:R0:W-:Y:S01]  /*37e0*/  STL.64 [R1+0x170], R10 ;  /* 0x0001700a01007387 */ /* 0x0001e20000100a00 */
[----:B------:R-:W-:Y:S01]  /*37f0*/  LEA R18, P5, R21, R223, 0x1 ;  /* 0x000000df15127211 */ /* 0x000fe200078a08ff */
[----:B------:R-:W-:Y:S01]  /*3800*/  IMAD R9, R33, 0x8, R8 ;  /* 0x0000000821097824 */ /* 0x000fe200078e0208 */
[-C--:B------:R-:W-:Y:S01]  /*3810*/  LEA.HI.X.SX32 R13, R20, R31.reuse, 0x1, P6 ;  /* 0x0000001f140d7211 */ /* 0x080fe200030f0eff */
[----:B------:R1:W-:Y:S01]  /*3820*/  STL.64 [R1+0x168], R34 ;  /* 0x0001682201007387 */ /* 0x0003e20000100a00 */
[----:B------:R-:W-:-:S02]  /*3830*/  LEA.HI.X.SX32 R19, R21, R31, 0x1, P5 ;  /* 0x0000001f15137211 */ /* 0x000fc400028f0eff */
[----:B------:R-:W-:Y:S02]  /*3840*/  CS2R R100, SRZ ;  /* 0x0000000000647805 */ /* 0x000fe4000001ff00 */
[C---:B------:R-:W-:Y:S01]  /*3850*/  LEA R20, P5, R2.reuse, R223, 0x1 ;  /* 0x000000df02147211 */ /* 0x040fe200078a08ff */
[----:B------:R2:W-:Y:S01]  /*3860*/  STL.64 [R1+0x160], R14 ;  /* 0x0001600e01007387 */ /* 0x0005e20000100a00 */
[C---:B------:R-:W-:Y:S02]  /*3870*/  LEA R0, R33.reuse, R9, 0x4 ;  /* 0x0000000921007211 */ /* 0x040fe400078e20ff */
[----:B------:R-:W-:Y:S02]  /*3880*/  CS2R R102, SRZ ;  /* 0x0000000000667805 */ /* 0x000fe4000001ff00 */
[----:B------:R-:W-:Y:S01]  /*3890*/  LEA.HI.X.SX32 R21, R2, R31, 0x1, P5 ;  /* 0x0000001f02157211 */ /* 0x000fe200028f0eff */
[----:B------:R3:W-:Y:S01]  /*38a0*/  STL.64 [R1+0x158], R12 ;  /* 0x0001580c01007387 */ /* 0x0007e20000100a00 */
[----:B------:R-:W-:Y:S01]  /*38b0*/  CS2R R104, SRZ ;  /* 0x0000000000687805 */ /* 0x000fe2000001ff00 */
[C---:B0-----:R-:W-:Y:S01]  /*38c0*/  IMAD R10, R33.reuse, 0x8, R0 ;  /* 0x00000008210a7824 */ /* 0x041fe200078e0200 */
[----:B------:R-:W-:Y:S01]  /*38d0*/  CS2R R106, SRZ ;  /* 0x00000000006a7805 */ /* 0x000fe2000001ff00 */
[----:B------:R0:W-:Y:S01]  /*38e0*/  STL.64 [R1+0x150], R18 ;  /* 0x0001501201007387 */ /* 0x0001e20000100a00 */
[----:B-1----:R-:W-:Y:S01]  /*38f0*/  LEA R34, P3, R24, R223, 0x1 ;  /* 0x000000df18227211 */ /* 0x002fe200078608ff */
[----:B------:R-:W-:Y:S01]  /*3900*/  IMAD R11, R33, 0x8, R10 ;  /* 0x00000008210b7824 */ /* 0x000fe200078e020a */
[----:B------:R-:W-:-:S02]  /*3910*/  CS2R R108, SRZ ;  /* 0x00000000006c7805 */ /* 0x000fc4000001ff00 */
[----:B--2---:R-:W-:Y:S02]  /*3920*/  LEA R14, P6, R22, R223, 0x1 ;  /* 0x000000df160e7211 */ /* 0x004fe400078c08ff */
[----:B------:R-:W-:Y:S02]  /*3930*/  CS2R R110, SRZ ;  /* 0x00000000006e7805 */ /* 0x000fe4000001ff00 */
[-C--:B------:R-:W-:Y:S02]  /*3940*/  LEA.HI.X.SX32 R35, R24, R31.reuse, 0x1, P3 ;  /* 0x0000001f18237211 */ /* 0x080fe400018f0eff */
[----:B------:R-:W-:Y:S02]  /*3950*/  CS2R R112, SRZ ;  /* 0x0000000000707805 */ /* 0x000fe4000001ff00 */
[----:B------:R-:W-:Y:S01]  /*3960*/  LEA.HI.X.SX32 R15, R22, R31, 0x1, P6 ;  /* 0x0000001f160f7211 */ /* 0x000fe200030f0eff */
[----:B---3--:R-:W-:Y:S01]  /*3970*/  IMAD R12, R33, 0x8, R11 ;  /* 0x00000008210c7824 */ /* 0x008fe200078e020b */
[----:B------:R-:W-:-:S02]  /*3980*/  LEA R22, P4, R4, R223, 0x1 ;  /* 0x000000df04167211 */ /* 0x000fc400078808ff */
[----:B------:R-:W-:Y:S02]  /*3990*/  CS2R R114, SRZ ;  /* 0x0000000000727805 */ /* 0x000fe4000001ff00 */
[C---:B0-----:R-:W-:Y:S01]  /*39a0*/  LEA R18, P6, R3.reuse, R223, 0x1 ;  /* 0x000000df03127211 */ /* 0x041fe200078c08ff */
[----:B------:R0:W-:Y:S01]  /*39b0*/  STL.64 [R1+0x148], R14 ;  /* 0x0001480e01007387 */ /* 0x0001e20000100a00 */
[-C--:B------:R-:W-:Y:S02]  /*39c0*/  LEA.HI.X.SX32 R23, R4, R31.reuse, 0x1, P4 ;  /* 0x0000001f04177211 */ /* 0x080fe400020f0eff */
[----:B------:R-:W-:Y:S02]  /*39d0*/  CS2R R116, SRZ ;  /* 0x0000000000747805 */ /* 0x000fe4000001ff00 */
[----:B------:R-:W-:Y:S01]  /*39e0*/  LEA.HI.X.SX32 R19, R3, R31, 0x1, P6 ;  /* 0x0000001f03137211 */ /* 0x000fe200030f0eff */
[----:B------:R1:W-:Y:S01]  /*39f0*/  STL.64 [R1+0x138], R36 ;  /* 0x0001382401007387 */ /* 0x0003e20000100a00 */
[----:B------:R-:W-:-:S02]  /*3a00*/  LEA R13, R33, R12, 0x3 ;  /* 0x0000000c210d7211 */ /* 0x000fc400078e18ff */
[----:B------:R-:W-:Y:S02]  /*3a10*/  CS2R R118, SRZ ;  /* 0x0000000000767805 */ /* 0x000fe4000001ff00 */
[----:B------:R-:W-:Y:S01]  /*3a20*/  CS2R R120, SRZ ;  /* 0x0000000000787805 */ /* 0x000fe2000001ff00 */
[----:B------:R2:W-:Y:S01]  /*3a30*/  STL.64 [R1+0x140], R20 ;  /* 0x0001401401007387 */ /* 0x0005e20000100a00 */
[----:B------:R-:W-:Y:S02]  /*3a40*/  CS2R R122, SRZ ;  /* 0x00000000007a7805 */ /* 0x000fe4000001ff00 */
[----:B------:R-:W-:Y:S02]  /*3a50*/  CS2R R124, SRZ ;  /* 0x00000000007c7805 */ /* 0x000fe4000001ff00 */
[----:B------:R-:W-:Y:S01]  /*3a60*/  CS2R R126, SRZ ;  /* 0x00000000007e7805 */ /* 0x000fe2000001ff00 */
[----:B------:R3:W-:Y:S01]  /*3a70*/  STL.64 [R1+0x130], R18 ;  /* 0x0001301201007387 */ /* 0x0007e20000100a00 */
[----:B0-----:R-:W-:Y:S01]  /*3a80*/  IMAD R14, R33, 0x8, R13 ;  /* 0x00000008210e7824 */ /* 0x001fe200078e020d */
[----:B------:R-:W-:-:S02]  /*3a90*/  CS2R R128, SRZ ;  /* 0x0000000000807805 */ /* 0x000fc4000001ff00 */
[----:B------:R-:W-:Y:S01]  /*3aa0*/  CS2R R130, SRZ ;  /* 0x0000000000827805 */ /* 0x000fe2000001ff00 */
[----:B------:R0:W-:Y:S01]  /*3ab0*/  STL.64 [R1+0x128], R22 ;  /* 0x0001281601007387 */ /* 0x0001e20000100a00 */
[----:B------:R-:W-:Y:S01]  /*3ac0*/  IMAD R2, R33, 0x8, R14 ;  /* 0x0000000821027824 */ /* 0x000fe200078e020e */
[----:B-1----:R-:W-:Y:S02]  /*3ad0*/  CS2R R36, SRZ ;  /* 0x0000000000247805 */ /* 0x002fe4000001ff00 */
[----:B------:R-:W-:Y:S02]  /*3ae0*/  CS2R R132, SRZ ;  /* 0x0000000000847805 */ /* 0x000fe4000001ff00 */
[----:B--2---:R-:W-:Y:S01]  /*3af0*/  LEA R20, P5, R5, R223, 0x1 ;  /* 0x000000df05147211 */ /* 0x004fe200078a08ff */
[----:B------:R-:W-:Y:S01]  /*3b00*/  IMAD R3, R33, 0x10, R2 ;  /* 0x0000001021037824 */ /* 0x000fe200078e0202 */
[----:B------:R-:W-:Y:S02]  /*3b10*/  CS2R R134, SRZ ;  /* 0x0000000000867805 */ /* 0x000fe4000001ff00 */
[----:B------:R-:W-:-:S02]  /*3b20*/  CS2R R148, SRZ ;  /* 0x0000000000947805 */ /* 0x000fc4000001ff00 */
[C---:B---3--:R-:W-:Y:S02]  /*3b30*/  LEA R18, P6, R6.reuse, R223, 0x1 ;  /* 0x000000df06127211 */ /* 0x048fe400078c08ff */
[----:B------:R-:W-:Y:S02]  /*3b40*/  CS2R R150, SRZ ;  /* 0x0000000000967805 */ /* 0x000fe4000001ff00 */
[-C--:B------:R-:W-:Y:S02]  /*3b50*/  LEA.HI.X.SX32 R21, R5, R31.reuse, 0x1, P5 ;  /* 0x0000001f05157211 */ /* 0x080fe400028f0eff */
[----:B------:R-:W-:Y:S02]  /*3b60*/  CS2R R140, SRZ ;  /* 0x00000000008c7805 */ /* 0x000fe4000001ff00 */
[----:B------:R-:W-:Y:S02]  /*3b70*/  LEA.HI.X.SX32 R19, R6, R31, 0x1, P6 ;  /* 0x0000001f06137211 */ /* 0x000fe400030f0eff */
[----:B------:R-:W-:-:S02]  /*3b80*/  CS2R R142, SRZ ;  /* 0x00000000008e7805 */ /* 0x000fc4000001ff00 */
[----:B------:R-:W-:Y:S01]  /*3b90*/  LEA R4, R33, R3, 0x3 ;  /* 0x0000000321047211 */ /* 0x000fe200078e18ff */
[----:B------:R1:W-:Y:S01]  /*3ba0*/  STL.64 [R1+0x120], R20 ;  /* 0x0001201401007387 */ /* 0x0003e20000100a00 */
[----:B0-----:R-:W-:Y:S01]  /*3bb0*/  LEA R22, P4, R25, R223, 0x1 ;  /* 0x000000df19167211 */ /* 0x001fe200078808ff */
[----:B------:R-:W-:Y:S01]  /*3bc0*/  IMAD.MOV.U32 R193, RZ, RZ, 0x3f800000 ;  /* 0x3f800000ffc17424 */ /* 0x000fe200078e00ff */
[----:B------:R-:W-:Y:S01]  /*3bd0*/  MOV R192, 0x3f800000 ;  /* 0x3f80000000c07802 */ /* 0x000fe20000000f00 */
[----:B------:R0:W-:Y:S01]  /*3be0*/  STL.64 [R1+0x118], R18 ;  /* 0x0001181201007387 */ /* 0x0001e20000100a00 */
[----:B------:R-:W-:Y:S01]  /*3bf0*/  IMAD R5, R33, 0x8, R4 ;  /* 0x0000000821057824 */ /* 0x000fe200078e0204 */
[----:B------:R-:W-:Y:S01]  /*3c00*/  LEA.HI.X.SX32 R23, R25, R31, 0x1, P4 ;  /* 0x0000001f19177211 */ /* 0x000fe200020f0eff */
[----:B------:R-:W-:Y:S01]  /*3c10*/  IMAD.MOV.U32 R194, RZ, RZ, 0x3f800000 ;  /* 0x3f800000ffc27424 */ /* 0x000fe200078e00ff */
[----:B------:R-:W-:Y:S01]  /*3c20*/  UMOV UR4, URZ ;  /* 0x000000ff00047c82 */ /* 0x000fe20008000000 */
[----:B------:R-:W-:Y:S01]  /*3c30*/  IMAD R6, R33, 0x8, R5 ;  /* 0x0000000821067824 */ /* 0x000fe200078e0205 */
[----:B------:R-:W2:Y:S01]  /*3c40*/  LDCU UR12, c[0x0][0x3f0] ;  /* 0x00007e00ff0c77ac */ /* 0x000ea20008000800 */
[----:B------:R-:W-:Y:S01]  /*3c50*/  IMAD.MOV.U32 R195, RZ, RZ, 0x3f800000 ;  /* 0x3f800000ffc37424 */ /* 0x000fe200078e00ff */
[-C--:B-1----:R-:W-:Y:S01]  /*3c60*/  LEA R20, P5, R7, R223.reuse, 0x1 ;  /* 0x000000df07147211 */ /* 0x082fe200078a08ff */
[----:B------:R-:W1:Y:S01]  /*3c70*/  LDCU UR9, c[0x0][0x3a8] ;  /* 0x00007500ff0977ac */ /* 0x000e620008000800 */
[----:B0-----:R-:W-:-:S02]  /*3c80*/  LEA R18, P6, R8, R223, 0x1 ;  /* 0x000000df08127211 */ /* 0x001fc400078c08ff */
[-C--:B------:R-:W-:Y:S02]  /*3c90*/  LEA.HI.X.SX32 R21, R7, R31.reuse, 0x1, P5 ;  /* 0x0000001f07157211 */ /* 0x080fe400028f0eff */
[----:B------:R-:W-:-:S03]  /*3ca0*/  LEA.HI.X.SX32 R19, R8, R31, 0x1, P6 ;  /* 0x0000001f08137211 */ /* 0x000fc600030f0eff */
[----:B------:R0:W-:Y:S04]  /*3cb0*/  STL.64 [R1+0x110], R20 ;  /* 0x0001101401007387 */ /* 0x0001e80000100a00 */
[----:B------:R3:W-:Y:S04]  /*3cc0*/  STL.64 [R1+0x108], R18 ;  /* 0x0001081201007387 */ /* 0x0007e80000100a00 */
[----:B------:R4:W-:Y:S01]  /*3cd0*/  STL.64 [R1+0xf8], R34 ;  /* 0x0000f82201007387 */ /* 0x0009e20000100a00 */
[-C--:B0-----:R-:W-:Y:S02]  /*3ce0*/  LEA R20, P5, R9, R223.reuse, 0x1 ;  /* 0x000000df09147211 */ /* 0x081fe400078a08ff */
[----:B---3--:R-:W-:-:S02]  /*3cf0*/  LEA R18, P6, R0, R223, 0x1 ;  /* 0x000000df00127211 */ /* 0x008fc400078c08ff */
[-C--:B------:R-:W-:Y:S02]  /*3d00*/  LEA.HI.X.SX32 R21, R9, R31.reuse, 0x1, P5 ;  /* 0x0000001f09157211 */ /* 0x080fe400028f0eff */
[----:B------:R-:W-:Y:S01]  /*3d10*/  LEA.HI.X.SX32 R19, R0, R31, 0x1, P6 ;  /* 0x0000001f00137211 */ /* 0x000fe200030f0eff */
[C---:B------:R-:W-:Y:S01]  /*3d20*/  IMAD R0, R33.reuse, 0x8, R6 ;  /* 0x0000000821007824 */ /* 0x040fe200078e0206 */
[C---:B------:R-:W-:Y:S01]  /*3d30*/  LEA R8, P6, R12.reuse, R223, 0x1 ;  /* 0x000000df0c087211 */ /* 0x040fe200078c08ff */
[----:B------:R0:W-:Y:S01]  /*3d40*/  STL.64 [R1+0x100], R20 ;  /* 0x0001001401007387 */ /* 0x0001e20000100a00 */
[----:B----4-:R-:W-:Y:S02]  /*3d50*/  CS2R R34, SRZ ;  /* 0x0000000000227805 */ /* 0x010fe4000001ff00 */
[----:B------:R-:W-:Y:S01]  /*3d60*/  LEA.HI.X.SX32 R9, R12, R31, 0x1, P6 ;  /* 0x0000001f0c097211 */ /* 0x000fe200030f0eff */
[----:B------:R3:W-:Y:S01]  /*3d70*/  STL.64 [R1+0xf0], R18 ;  /* 0x0000f01201007387 */ /* 0x0007e20000100a00 */
[----:B------:R-:W-:-:S03]  /*3d80*/  LEA R7, R33, R0, 0x3 ;  /* 0x0000000021077211 */ /* 0x000fc600078e18ff */
[----:B------:R4:W-:Y:S01]  /*3d90*/  STL.64 [R1+0xd8], R8 ;  /* 0x0000d80801007387 */ /* 0x0009e20000100a00 */
[CC--:B0-----:R-:W-:Y:S02]  /*3da0*/  LEA R20, P3, R10.reuse, R223.reuse, 0x1 ;  /* 0x000000df0a147211 */ /* 0x0c1fe400078608ff */
[C---:B---3--:R-:W-:Y:S02]  /*3db0*/  LEA R18, P5, R11.reuse, R223, 0x1 ;  /* 0x000000df0b127211 */ /* 0x048fe400078a08ff */
[-C--:B------:R-:W-:Y:S02]  /*3dc0*/  LEA.HI.X.SX32 R21, R10, R31.reuse, 0x1, P3 ;  /* 0x0000001f0a157211 */ /* 0x080fe400018f0eff */
[----:B------:R-:W-:Y:S01]  /*3dd0*/  LEA.HI.X.SX32 R19, R11, R31, 0x1, P5 ;  /* 0x0000001f0b137211 */ /* 0x000fe200028f0eff */
[C---:B----4-:R-:W-:Y:S01]  /*3de0*/  IMAD R8, R33.reuse, 0x8, R7 ;  /* 0x0000000821087824 */ /* 0x050fe200078e0207 */
[C---:B------:R-:W-:Y:S01]  /*3df0*/  LEA R10, P6, R14.reuse, R223, 0x1 ;  /* 0x000000df0e0a7211 */ /* 0x040fe200078c08ff */
[----:B------:R0:W-:Y:S02]  /*3e00*/  STL.64 [R1+0xe8], R20 ;  /* 0x0000e81401007387 */ /* 0x0001e40000100a00 */
[----:B------:R-:W-:Y:S01]  /*3e10*/  IMAD R9, R33, 0x10, R8 ;  /* 0x0000001021097824 */ /* 0x000fe200078e0208 */
[----:B------:R-:W-:Y:S01]  /*3e20*/  LEA.HI.X.SX32 R11, R14, R31, 0x1, P6 ;  /* 0x0000001f0e0b7211 */ /* 0x000fe200030f0eff */
[----:B------:R3:W-:Y:S01]  /*3e30*/  STL.64 [R1+0xe0], R18 ;  /* 0x0000e01201007387 */ /* 0x0007e20000100a00 */
[----:B------:R-:W-:-:S02]  /*3e40*/  LEA R12, P6, R3, R223, 0x1 ;  /* 0x000000df030c7211 */ /* 0x000fc400078c08ff */
[CC--:B0-----:R-:W-:Y:S02]  /*3e50*/  LEA R20, P3, R26.reuse, R223.reuse, 0x1 ;  /* 0x000000df1a147211 */ /* 0x0c1fe400078608ff */
[C---:B---3--:R-:W-:Y:S02]  /*3e60*/  LEA R18, P5, R13.reuse, R223, 0x1 ;  /* 0x000000df0d127211 */ /* 0x048fe400078a08ff */
[-C--:B------:R-:W-:Y:S02]  /*3e70*/  LEA.HI.X.SX32 R21, R26, R31.reuse, 0x1, P3 ;  /* 0x0000001f1a157211 */ /* 0x080fe400018f0eff */
[-C--:B------:R-:W-:Y:S02]  /*3e80*/  LEA.HI.X.SX32 R19, R13, R31.reuse, 0x1, P5 ;  /* 0x0000001f0d137211 */ /* 0x080fe400028f0eff */
[----:B------:R-:W-:-:S03]  /*3e90*/  LEA.HI.X.SX32 R13, R3, R31, 0x1, P6 ;  /* 0x0000001f030d7211 */ /* 0x000fc600030f0eff */
[----:B------:R0:W-:Y:S04]  /*3ea0*/  STL.64 [R1+0xd0], R18 ;  /* 0x0000d01201007387 */ /* 0x0001e80000100a00 */
[----:B------:R3:W-:Y:S04]  /*3eb0*/  STL.64 [R1+0xc8], R10 ;  /* 0x0000c80a01007387 */ /* 0x0007e80000100a00 */
[----:B------:R-:W-:Y:S01]  /*3ec0*/  STL.64 [R1+0xb8], R22 ;  /* 0x0000b81601007387 */ /* 0x000fe20000100a00 */
[----:B0-----:R-:W-:-:S04]  /*3ed0*/  LEA R18, P5, R2, R223, 0x1 ;  /* 0x000000df02127211 */ /* 0x001fc800078a08ff */
[----:B------:R-:W-:Y:S01]  /*3ee0*/  LEA.HI.X.SX32 R19, R2, R31, 0x1, P5 ;  /* 0x0000001f02137211 */ /* 0x000fe200028f0eff */
[----:B---3--:R-:W-:Y:S01]  /*3ef0*/  IMAD R10, R33, 0x8, R9 ;  /* 0x00000008210a7824 */ /* 0x008fe200078e0209 */
[----:B------:R-:W-:-:S03]  /*3f00*/  LEA R14, P5, R5, R223, 0x1 ;  /* 0x000000df050e7211 */ /* 0x000fc600078a08ff */
[----:B------:R0:W-:Y:S01]  /*3f10*/  STL.64 [R1+0xc0], R18 ;  /* 0x0000c01201007387 */ /* 0x0001e20000100a00 */
[----:B------:R-:W-:Y:S02]  /*3f20*/  LEA.HI.X.SX32 R15, R5, R31, 0x1, P5 ;  /* 0x0000001f050f7211 */ /* 0x000fe400028f0eff */
[C---:B------:R-:W-:Y:S01]  /*3f30*/  LEA R2, R33.reuse, R10, 0x3 ;  /* 0x0000000a21027211 */ /* 0x040fe200078e18ff */
[----:B------:R3:W-:Y:S04]  /*3f40*/  STL.64 [R1+0xb0], R12 ;  /* 0x0000b00c01007387 */ /* 0x0007e80000100a00 */
[----:B------:R-:W-:Y:S01]  /*3f50*/  IMAD R3, R33, 0x8, R2 ;  /* 0x0000000821037824 */ /* 0x000fe200078e0202 */
[-C--:B0-----:R-:W-:Y:S02]  /*3f60*/  LEA R18, P4, R4, R223.reuse, 0x1 ;  /* 0x000000df04127211 */ /* 0x081fe400078808ff */
[----:B---3--:R-:W-:-:S02]  /*3f70*/  LEA R12, P6, R6, R223, 0x1 ;  /* 0x000000df060c7211 */ /* 0x008fc400078c08ff */
[-C--:B------:R-:W-:Y:S01]  /*3f80*/  LEA.HI.X.SX32 R19, R4, R31.reuse, 0x1, P4 ;  /* 0x0000001f04137211 */ /* 0x080fe200020f0eff */
[----:B------:R-:W-:Y:S01]  /*3f90*/  IMAD R4, R33, 0x8, R3 ;  /* 0x0000000821047824 */ /* 0x000fe200078e0203 */
[----:B------:R-:W-:-:S03]  /*3fa0*/  LEA.HI.X.SX32 R13, R6, R31, 0x1, P6 ;  /* 0x0000001f060d7211 */ /* 0x000fc600030f0eff */
[----:B------:R0:W-:Y:S01]  /*3fb0*/  STL.64 [R1+0xa8], R18 ;  /* 0x0000a81201007387 */ /* 0x0001e20000100a00 */
[----:B------:R-:W-:-:S03]  /*3fc0*/  IMAD R5, R33, 0x8, R4 ;  /* 0x0000000821057824 */ /* 0x000fc600078e0204 */
[----:B------:R-:W-:Y:S04]  /*3fd0*/  STL.64 [R1+0xa0], R14 ;  /* 0x0000a00e01007387 */ /* 0x000fe80000100a00 */
[----:B------:R3:W-:Y:S01]  /*3fe0*/  STL.64 [R1+0x98], R12 ;  /* 0x0000980c01007387 */ /* 0x0007e20000100a00 */
[----:B0-----:R-:W-:-:S04]  /*3ff0*/  LEA R18, P5, R0, R223, 0x1 ;  /* 0x000000df00127211 */ /* 0x001fc800078a08ff */
[----:B------:R-:W-:Y:S02]  /*4000*/  LEA.HI.X.SX32 R19, R0, R31, 0x1, P5 ;  /* 0x0000001f00137211 */ /* 0x000fe400028f0eff */
[----:B------:R-:W-:Y:S02]  /*4010*/  LEA R0, R33, R5, 0x3 ;  /* 0x0000000521007211 */ /* 0x000fe400078e18ff */
[-C--:B---3--:R-:W-:Y:S01]  /*4020*/  LEA R12, P6, R7, R223.reuse, 0x1 ;  /* 0x000000df070c7211 */ /* 0x088fe200078c08ff */
[----:B------:R0:W-:Y:S01]  /*4030*/  STL.64 [R1+0x90], R18 ;  /* 0x0000901201007387 */ /* 0x0001e20000100a00 */
[----:B------:R-:W-:Y:S01]  /*4040*/  LEA R14, P4, R27, R223, 0x1 ;  /* 0x000000df1b0e7211 */ /* 0x000fe200078808ff */
[----:B------:R-:W-:Y:S01]  /*4050*/  IMAD R6, R33, 0x10, R0 ;  /* 0x0000001021067824 */ /* 0x000fe200078e0200 */
[-C--:B------:R-:W-:Y:S02]  /*4060*/  LEA.HI.X.SX32 R13, R7, R31.reuse, 0x1, P6 ;  /* 0x0000001f070d7211 */ /* 0x080fe400030f0eff */
[----:B------:R-:W-:Y:S01]  /*4070*/  LEA.HI.X.SX32 R15, R27, R31, 0x1, P4 ;  /* 0x0000001f1b0f7211 */ /* 0x000fe200020f0eff */
[----:B------:R-:W-:-:S02]  /*4080*/  IMAD R7, R33, 0x8, R6 ;  /* 0x0000000821077824 */ /* 0x000fc400078e0206 */
[----:B------:R3:W-:Y:S01]  /*4090*/  STL.64 [R1+0x88], R12 ;  /* 0x0000880c01007387 */ /* 0x0007e20000100a00 */
[----:B0-----:R-:W-:-:S03]  /*40a0*/  LEA R18, P5, R8, R223, 0x1 ;  /* 0x000000df08127211 */ /* 0x001fc600078a08ff */
[----:B------:R0:W-:Y:S01]  /*40b0*/  STL.64 [R1+0x78], R20 ;  /* 0x0000781401007387 */ /* 0x0001e20000100a00 */
[----:B------:R-:W-:Y:S01]  /*40c0*/  LEA.HI.X.SX32 R19, R8, R31, 0x1, P5 ;  /* 0x0000001f08137211 */ /* 0x000fe200028f0eff */
[----:B------:R-:W-:Y:S01]  /*40d0*/  IMAD R8, R33, 0x8, R7 ;  /* 0x0000000821087824 */ /* 0x000fe200078e0207 */
[----:B---3--:R-:W-:-:S03]  /*40e0*/  LEA R12, P6, R9, R223, 0x1 ;  /* 0x000000df090c7211 */ /* 0x008fc600078c08ff */
[----:B------:R3:W-:Y:S01]  /*40f0*/  STL.64 [R1+0x80], R18 ;  /* 0x0000801201007387 */ /* 0x0007e20000100a00 */
[----:B------:R-:W-:Y:S02]  /*4100*/  LEA.HI.X.SX32 R13, R9, R31, 0x1, P6 ;  /* 0x0000001f090d7211 */ /* 0x000fe400030f0eff */
[----:B0-----:R-:W-:-:S03]  /*4110*/  LEA R20, P3, R10, R223, 0x1 ;  /* 0x000000df0a147211 */ /* 0x001fc600078608ff */
[----:B------:R0:W-:Y:S01]  /*4120*/  STL.64 [R1+0x70], R12 ;  /* 0x0000700c01007387 */ /* 0x0001e20000100a00 */
[----:B------:R-:W-:Y:S02]  /*4130*/  LEA.HI.X.SX32 R21, R10, R31, 0x1, P3 ;  /* 0x0000001f0a157211 */ /* 0x000fe400018f0eff */
[-C--:B------:R-:W-:Y:S02]  /*4140*/  LEA R250, P3, R28, R223.reuse, 0x1 ;  /* 0x000000df1cfa7211 */ /* 0x080fe400078608ff */
[----:B---3--:R-:W-:Y:S01]  /*4150*/  LEA R18, P5, R2, R223, 0x1 ;  /* 0x000000df02127211 */ /* 0x008fe200078a08ff */
[----:B------:R-:W-:Y:S01]  /*4160*/  STL.64 [R1+0x68], R20 ;  /* 0x0000681401007387 */ /* 0x000fe20000100a00 */
[-C--:B------:R-:W-:Y:S02]  /*4170*/  LEA.HI.X.SX32 R251, R28, R31.reuse, 0x1, P3 ;  /* 0x0000001f1cfb7211 */ /* 0x080fe400018f0eff */
[----:B------:R-:W-:Y:S02]  /*4180*/  LEA.HI.X.SX32 R19, R2, R31, 0x1, P5 ;  /* 0x0000001f02137211 */ /* 0x000fe400028f0eff */
[----:B------:R-:W-:-:S02]  /*4190*/  LEA R2, R33, R8, 0x3 ;  /* 0x0000000821027211 */ /* 0x000fc400078e18ff */
[----:B0-----:R-:W-:-:S04]  /*41a0*/  LEA R12, P6, R3, R223, 0x1 ;  /* 0x000000df030c7211 */ /* 0x001fc800078c08ff */
[----:B------:R-:W-:Y:S01]  /*41b0*/  LEA.HI.X.SX32 R13, R3, R31, 0x1, P6 ;  /* 0x0000001f030d7211 */ /* 0x000fe200030f0eff */
[----:B------:R-:W-:Y:S01]  /*41c0*/  IMAD R3, R33, 0x8, R2 ;  /* 0x0000000821037824 */ /* 0x000fe200078e0202 */
[----:B------:R-:W-:-:S03]  /*41d0*/  LEA R10, P6, R5, R223, 0x1 ;  /* 0x000000df050a7211 */ /* 0x000fc600078c08ff */
[----:B------:R0:W-:Y:S01]  /*41e0*/  STL.64 [R1+0x58], R12 ;  /* 0x0000580c01007387 */ /* 0x0001e20000100a00 */
[----:B------:R-:W-:-:S03]  /*41f0*/  LEA.HI.X.SX32 R11, R5, R31, 0x1, P6 ;  /* 0x0000001f050b7211 */ /* 0x000fc600030f0eff */
[----:B------:R3:W-:Y:S01]  /*4200*/  STL.64 [R1+0x60], R18 ;  /* 0x0000601201007387 */ /* 0x0007e20000100a00 */
[----:B0-----:R-:W-:-:S04]  /*4210*/  LEA R12, P5, R4, R223, 0x1 ;  /* 0x000000df040c7211 */ /* 0x001fc800078a08ff */
[----:B------:R-:W-:Y:S01]  /*4220*/  LEA.HI.X.SX32 R13, R4, R31, 0x1, P5 ;  /* 0x0000001f040d7211 */ /* 0x000fe200028f0eff */
[----:B------:R-:W-:Y:S02]  /*4230*/  IMAD R4, R33, 0x8, R3 ;  /* 0x0000000821047824 */ /* 0x000fe400078e0203 */
[----:B---3--:R-:W-:Y:S02]  /*4240*/  IMAD.SHL.U32 R18, R17, 0x2, RZ ;  /* 0x0000000211127824 */ /* 0x008fe400078e00ff */
[----:B------:R0:W-:Y:S04]  /*4250*/  STL.64 [R1+0x50], R12 ;  /* 0x0000500c01007387 */ /* 0x0001e80000100a00 */
[----:B------:R3:W-:Y:S04]  /*4260*/  STL.64 [R1+0x48], R10 ;  /* 0x0000480a01007387 */ /* 0x0007e80000100a00 */
[----:B------:R4:W-:Y:S01]  /*4270*/  STL.64 [R1+0x38], R14 ;  /* 0x0000380e01007387 */ /* 0x0009e20000100a00 */
[----:B0-----:R-:W-:-:S02]  /*4280*/  LEA R12, P5, R0, R223, 0x1 ;  /* 0x000000df000c7211 */ /* 0x001fc400078a08ff */
[----:B---3--:R-:W-:Y:S02]  /*4290*/  LEA R10, P6, R6, R223, 0x1 ;  /* 0x000000df060a7211 */ /* 0x008fe400078c08ff */
[-C--:B------:R-:W-:Y:S01]  /*42a0*/  LEA.HI.X.SX32 R13, R0, R31.reuse, 0x1, P5 ;  /* 0x0000001f000d7211 */ /* 0x080fe200028f0eff */
[----:B------:R-:W-:Y:S01]  /*42b0*/  IMAD R0, R33, 0x8, R4 ;  /* 0x0000000821007824 */ /* 0x000fe200078e0204 */
[----:B------:R-:W-:Y:S02]  /*42c0*/  LEA.HI.X.SX32 R11, R6, R31, 0x1, P6 ;  /* 0x0000001f060b7211 */ /* 0x000fe400030f0eff */
[----:B----4-:R-:W-:Y:S01]  /*42d0*/  LEA R14, P4, R7, R223, 0x1 ;  /* 0x000000df070e7211 */ /* 0x010fe200078808ff */
[----:B------:R0:W-:Y:S01]  /*42e0*/  STL.64 [R1+0x40], R12 ;  /* 0x0000400c01007387 */ /* 0x0001e20000100a00 */
[----:B------:R-:W-:Y:S02]  /*42f0*/  LEA R5, R33, R0, 0x4 ;  /* 0x0000000021057211 */ /* 0x000fe400078e20ff */
[----:B------:R-:W-:Y:S01]  /*4300*/  LEA.HI.X.SX32 R15, R7, R31, 0x1, P4 ;  /* 0x0000001f070f7211 */ /* 0x000fe200020f0eff */
[----:B------:R3:W-:Y:S01]  /*4310*/  STL.64 [R1+0x30], R10 ;  /* 0x0000300a01007387 */ /* 0x0007e20000100a00 */
[----:B------:R-:W-:Y:S01]  /*4320*/  LEA R190, P4, R29, R223, 0x1 ;  /* 0x000000df1dbe7211 */ /* 0x000fe200078808ff */
[----:B------:R-:W-:-:S02]  /*4330*/  IMAD.MOV.U32 R7, RZ, RZ, -0x800000 ;  /* 0xff800000ff077424 */ /* 0x000fc400078e00ff */
[----:B------:R4:W-:Y:S01]  /*4340*/  STL.64 [R1+0x28], R14 ;  /* 0x0000280e01007387 */ /* 0x0009e20000100a00 */
[----:B------:R-:W-:Y:S02]  /*4350*/  LEA.HI.X.SX32 R191, R29, R31, 0x1, P4 ;  /* 0x0000001f1dbf7211 */ /* 0x000fe400020f0eff */
[-C--:B0-----:R-:W-:Y:S02]  /*4360*/  LEA R12, P5, R8, R223.reuse, 0x1 ;  /* 0x000000df080c7211 */ /* 0x081fe400078a08ff */
[----:B---3--:R-:W-:Y:S02]  /*4370*/  LEA R10, P6, R2, R223, 0x1 ;  /* 0x000000df020a7211 */ /* 0x008fe400078c08ff */
[-C--:B------:R-:W-:Y:S02]  /*4380*/  LEA.HI.X.SX32 R13, R8, R31.reuse, 0x1, P5 ;  /* 0x0000001f080d7211 */ /* 0x080fe400028f0eff */
[----:B------:R-:W-:Y:S01]  /*4390*/  LEA.HI.X.SX32 R11, R2, R31, 0x1, P6 ;  /* 0x0000001f020b7211 */ /* 0x000fe200030f0eff */
[----:B------:R-:W-:Y:S01]  /*43a0*/  IMAD R2, R33, 0x8, R5 ;  /* 0x0000000821027824 */ /* 0x000fe200078e0205 */
[----:B------:R-:W-:Y:S01]  /*43b0*/  LEA R8, P6, R4, R223, 0x1 ;  /* 0x000000df04087211 */ /* 0x000fe200078c08ff */
[----:B----4-:R-:W-:-:S02]  /*43c0*/  IMAD R14, R17, 0xc, RZ ;  /* 0x0000000c110e7824 */ /* 0x010fc400078e02ff */
[----:B------:R0:W-:Y:S01]  /*43d0*/  STL.64 [R1+0x18], R10 ;  /* 0x0000180a01007387 */ /* 0x0001e20000100a00 */
[----:B------:R-:W-:Y:S01]  /*43e0*/  LEA.HI.X.SX32 R9, R4, R31, 0x1, P6 ;  /* 0x0000001f04097211 */ /* 0x000fe200030f0eff */
[----:B------:R-:W-:Y:S01]  /*43f0*/  IMAD R6, R33, 0x8, R2 ;  /* 0x0000000821067824 */ /* 0x000fe200078e0202 */
[-C--:B------:R-:W-:Y:S01]  /*4400*/  LEA R248, P6, R5, R223.reuse, 0x1 ;  /* 0x000000df05f87211 */ /* 0x080fe200078c08ff */
[----:B------:R3:W-:Y:S01]  /*4410*/  STL.64 [R1+0x20], R12 ;  /* 0x0000200c01007387 */ /* 0x0007e20000100a00 */
[C---:B------:R-:W-:Y:S01]  /*4420*/  LEA R246, P3, R2.reuse, R223, 0x1 ;  /* 0x000000df02f67211 */ /* 0x040fe200078608ff */
[----:B------:R-:W-:Y:S01]  /*4430*/  IMAD R15, R17, 0xd, RZ ;  /* 0x0000000d110f7824 */ /* 0x000fe200078e02ff */
[-C--:B------:R-:W-:Y:S01]  /*4440*/  LEA.HI.X.SX32 R249, R5, R31.reuse, 0x1, P6 ;  /* 0x0000001f05f97211 */ /* 0x080fe200030f0eff */
[----:B------:R4:W-:Y:S01]  /*4450*/  STL.64 [R1+0x8], R8 ;  /* 0x0000080801007387 */ /* 0x0009e20000100a00 */
[----:B------:R-:W-:Y:S01]  /*4460*/  LEA.HI.X.SX32 R247, R2, R31, 0x1, P3 ;  /* 0x0000001f02f77211 */ /* 0x000fe200018f0eff */
[----:B------:R-:W-:Y:S01]  /*4470*/  IMAD R5, R17, 0x7, RZ ;  /* 0x0000000711057824 */ /* 0x000fe200078e02ff */
[----:B0-----:R-:W-:-:S04]  /*4480*/  LEA R10, P5, R3, R223, 0x1 ;  /* 0x000000df030a7211 */ /* 0x001fc800078a08ff */
[----:B------:R-:W-:Y:S01]  /*4490*/  LEA.HI.X.SX32 R11, R3, R31, 0x1, P5 ;  /* 0x0000001f030b7211 */ /* 0x000fe200028f0eff */
[----:B------:R-:W-:Y:S01]  /*44a0*/  IMAD R3, R33, 0x8, R6 ;  /* 0x0000000821037824 */ /* 0x000fe200078e0206 */
[----:B---3--:R-:W-:Y:S01]  /*44b0*/  MOV R12, RZ ;  /* 0x000000ff000c7202 */ /* 0x008fe20000000f00 */
[----:B------:R-:W-:Y:S01]  /*44c0*/  IMAD.MOV.U32 R13, RZ, RZ, -0x800000 ;  /* 0xff800000ff0d7424 */ /* 0x000fe200078e00ff */
[CC--:B----4-:R-:W-:Y:S01]  /*44d0*/  LEA R8, P5, R0.reuse, R223.reuse, 0x1 ;  /* 0x000000df00087211 */ /* 0x0d0fe200078a08ff */
[----:B------:R-:W-:Y:S01]  /*44e0*/  STL.64 [R1+0x10], R10 ;  /* 0x0000100a01007387 */ /* 0x000fe20000100a00 */
[----:B------:R-:W-:Y:S02]  /*44f0*/  LEA R236, P6, R3, R223, 0x1 ;  /* 0x000000df03ec7211 */ /* 0x000fe400078c08ff */
[----:B------:R-:W-:Y:S02]  /*4500*/  LEA.HI.X.SX32 R9, R0, R31, 0x1, P5 ;  /* 0x0000001f00097211 */ /* 0x000fe400028f0eff */
[----:B------:R-:W-:-:S02]  /*4510*/  LEA R0, R33, R3, 0x3 ;  /* 0x0000000321007211 */ /* 0x000fc400078e18ff */
[-C--:B------:R-:W-:Y:S01]  /*4520*/  LEA R240, P5, R6, R223.reuse, 0x1 ;  /* 0x000000df06f07211 */ /* 0x080fe200078a08ff */
[----:B------:R0:W-:Y:S01]  /*4530*/  STL.64 [R1], R8 ;  /* 0x0000000801007387 */ /* 0x0001e20000100a00 */
[C---:B------:R-:W-:Y:S01]  /*4540*/  LEA R230, P3, R0.reuse, R223, 0x1 ;  /* 0x000000df00e67211 */ /* 0x040fe200078608ff */
[----:B------:R-:W-:Y:S01]  /*4550*/  IMAD R4, R33, 0x8, R0 ;  /* 0x0000000821047824 */ /* 0x000fe200078e0200 */
[-C--:B------:R-:W-:Y:S01]  /*4560*/  LEA.HI.X.SX32 R237, R3, R31.reuse, 0x1, P6 ;  /* 0x0000001f03ed7211 */ /* 0x080fe200030f0eff */
[----:B------:R-:W-:Y:S01]  /*4570*/  IMAD R3, R17, 0x5, RZ ;  /* 0x0000000511037824 */ /* 0x000fe200078e02ff */
[-C--:B------:R-:W-:Y:S01]  /*4580*/  LEA.HI.X.SX32 R231, R0, R31.reuse, 0x1, P3 ;  /* 0x0000001f00e77211 */ /* 0x080fe200018f0eff */
[----:B------:R-:W-:Y:S01]  /*4590*/  IMAD R2, R33, 0x8, R4 ;  /* 0x0000000821027824 */ /* 0x000fe200078e0204 */
[----:B------:R-:W-:Y:S01]  /*45a0*/  LEA.HI.X.SX32 R241, R6, R31, 0x1, P5 ;  /* 0x0000001f06f17211 */ /* 0x000fe200028f0eff */
[C---:B------:R-:W-:Y:S01]  /*45b0*/  IMAD R0, R17.reuse, 0x3, RZ ;  /* 0x0000000311007824 */ /* 0x040fe200078e02ff */
[-C--:B------:R-:W-:Y:S01]  /*45c0*/  LEA R226, P5, R4, R223.reuse, 0x1 ;  /* 0x000000df04e27211 */ /* 0x080fe200078a08ff */
[----:B------:R-:W-:Y:S01]  /*45d0*/  IMAD.SHL.U32 R6, R17, 0x8, RZ ;  /* 0x0000000811067824 */ /* 0x000fe200078e00ff */
[----:B------:R-:W-:Y:S01]  /*45e0*/  LEA R222, P6, R2, R223, 0x1 ;  /* 0x000000df02de7211 */ /* 0x000fe200078c08ff */
[----:B------:R-:W-:Y:S01]  /*45f0*/  IMAD.WIDE R20, R0, 0x2, R182 ;  /* 0x0000000200147825 */ /* 0x000fe200078e02b6 */
[----:B------:R-:W-:-:S02]  /*4600*/  LEA.HI.X.SX32 R227, R4, R31, 0x1, P5 ;  /* 0x0000001f04e37211 */ /* 0x000fc400028f0eff */
[----:B------:R-:W-:Y:S02]  /*4610*/  CS2R R32, SRZ ;  /* 0x0000000000207805 */ /* 0x000fe4000001ff00 */
[----:B------:R-:W-:Y:S01]  /*4620*/  LEA.HI.X.SX32 R223, R2, R31, 0x1, P6 ;  /* 0x0000001f02df7211 */ /* 0x000fe200030f0eff */
[----:B------:R-:W-:Y:S01]  /*4630*/  IMAD.WIDE R22, R0, 0x2, R184 ;  /* 0x0000000200167825 */ /* 0x000fe200078e02b8 */
[C---:B------:R-:W-:Y:S01]  /*4640*/  SHF.L.U32 R2, R17.reuse, 0x2, RZ ;  /* 0x0000000211027819 */ /* 0x040fe200000006ff */
[----:B------:R3:W-:Y:S02]  /*4650*/  STL.64 [R1+0x350], R20 ;  /* 0x0003501401007387 */ /* 0x0007e40000100a00 */
[C---:B------:R-:W-:Y:S02]  /*4660*/  IMAD R4, R17.reuse, 0x6, RZ ;  /* 0x0000000611047824 */ /* 0x040fe400078e02ff */
[----:B------:R-:W-:Y:S01]  /*4670*/  IMAD.WIDE R24, R2, 0x2, R182 ;  /* 0x0000000202187825 */ /* 0x000fe200078e02b6 */
[----:B------:R4:W-:Y:S03]  /*4680*/  STL.64 [R1+0x348], R22 ;  /* 0x0003481601007387 */ /* 0x0009e60000100a00 */
[C---:B0-----:R-:W-:Y:S01]  /*4690*/  IMAD R8, R17.reuse, 0x9, RZ ;  /* 0x0000000911087824 */ /* 0x041fe200078e02ff */
[----:B------:R0:W-:Y:S01]  /*46a0*/  STL.64 [R1+0x330], R24 ;  /* 0x0003301801007387 */ /* 0x0001e20000100a00 */
[----:B------:R-:W-:-:S02]  /*46b0*/  IMAD R9, R17, 0xa, RZ ;  /* 0x0000000a11097824 */ /* 0x000fc400078e02ff */
[----:B---3--:R-:W-:-:S04]  /*46c0*/  IMAD.WIDE R20, R2, 0x2, R184 ;  /* 0x0000000202147825 */ /* 0x008fc800078e02b8 */
[----:B------:R-:W-:Y:S01]  /*46d0*/  IMAD R10, R17, 0xb, RZ ;  /* 0x0000000b110a7824 */ /* 0x000fe200078e02ff */
[----:B------:R3:W-:Y:S01]  /*46e0*/  STL.64 [R1+0x328], R20 ;  /* 0x0003281401007387 */ /* 0x0007e20000100a00 */
[----:B----4-:R-:W-:-:S04]  /*46f0*/  IMAD.WIDE R22, R3, 0x2, R182 ;  /* 0x0000000203167825 */ /* 0x010fc800078e02b6 */
[----:B0-----:R-:W-:Y:S01]  /*4700*/  IMAD.WIDE R24, R3, 0x2, R184 ;  /* 0x0000000203187825 */ /* 0x001fe200078e02b8 */
[----:B------:R0:W-:Y:S03]  /*4710*/  STL.64 [R1+0x310], R22 ;  /* 0x0003101601007387 */ /* 0x0001e60000100a00 */
[----:B------:R-:W-:Y:S01]  /*4720*/  IMAD R17, R17, 0xf, RZ ;  /* 0x0000000f11117824 */ /* 0x000fe200078e02ff */
[----:B------:R4:W-:Y:S01]  /*4730*/  STL.64 [R1+0x308], R24 ;  /* 0x0003081801007387 */ /* 0x0009e20000100a00 */
[----:B------:R-:W-:Y:S02]  /*4740*/  IMAD.MOV.U32 R11, RZ, RZ, RZ ;  /* 0x000000ffff0b7224 */ /* 0x000fe400078e00ff */
[----:B---3--:R-:W-:-:S04]  /*4750*/  IMAD.WIDE R20, R4, 0x2, R182 ;  /* 0x0000000204147825 */ /* 0x008fc800078e02b6 */
[----:B0-----:R-:W-:Y:S01]  /*4760*/  IMAD.WIDE R22, R4, 0x2, R184 ;  /* 0x0000000204167825 */ /* 0x001fe200078e02b8 */
[----:B------:R0:W-:Y:S03]  /*4770*/  STL.64 [R1+0x2f0], R20 ;  /* 0x0002f01401007387 */ /* 0x0001e60000100a00 */
[C---:B----4-:R-:W-:Y:S01]  /*4780*/  IMAD.WIDE R24, R5.reuse, 0x2, R182 ;  /* 0x0000000205187825 */ /* 0x050fe200078e02b6 */
[----:B------:R3:W-:Y:S04]  /*4790*/  STL.64 [R1+0x2e8], R22 ;  /* 0x0002e81601007387 */ /* 0x0007e80000100a00 */
[----:B------:R4:W-:Y:S01]  /*47a0*/  STL.64 [R1+0x2d0], R24 ;  /* 0x0002d01801007387 */ /* 0x0009e20000100a00 */
[----:B0-----:R-:W-:-:S04]  /*47b0*/  IMAD.WIDE R20, R5, 0x2, R184 ;  /* 0x0000000205147825 */ /* 0x001fc800078e02b8 */
[C---:B---3--:R-:W-:Y:S01]  /*47c0*/  IMAD.WIDE R22, R6.reuse, 0x2, R182 ;  /* 0x0000000206167825 */ /* 0x048fe200078e02b6 */
[----:B------:R0:W-:Y:S03]  /*47d0*/  STL.64 [R1+0x2c8], R20 ;  /* 0x0002c81401007387 */ /* 0x0001e60000100a00 */
[----:B----4-:R-:W-:Y:S01]  /*47e0*/  IMAD.WIDE R24, R6, 0x2, R184 ;  /* 0x0000000206187825 */ /* 0x010fe200078e02b8 */
[----:B------:R3:W-:Y:S04]  /*47f0*/  STL.64 [R1+0x2b0], R22 ;  /* 0x0002b01601007387 */ /* 0x0007e80000100a00 */
[----:B------:R4:W-:Y:S01]  /*4800*/  STL.64 [R1+0x2a8], R24 ;  /* 0x0002a81801007387 */ /* 0x0009e20000100a00 */
[----:B0-----:R-:W-:-:S04]  /*4810*/  IMAD.WIDE R20, R8, 0x2, R182 ;  /* 0x0000000208147825 */ /* 0x001fc800078e02b6 */
[----:B---3--:R-:W-:Y:S01]  /*4820*/  IMAD.WIDE R22, R8, 0x2, R184 ;  /* 0x0000000208167825 */ /* 0x008fe200078e02b8 */
        /* <DEDUP_REMOVED lines=13> */
[--C-:B----4-:R-:W-:Y:S01]  /*4900*/  IMAD.WIDE R24, R0, 0x2, R186.reuse ;  /* 0x0000000200187825 */ /* 0x110fe200078e02ba */
[----:B------:R3:W-:Y:S04]  /*4910*/  STL.64 [R1+0x228], R22 ;  /* 0x0002281601007387 */ /* 0x0007e80000100a00 */
[----:B------:R4:W-:Y:S01]  /*4920*/  STL.64 [R1+0x340], R24 ;  /* 0x0003401801007387 */ /* 0x0009e20000100a00 */
[----:B0-----:R-:W-:-:S04]  /*4930*/  IMAD.WIDE R20, R2, 0x2, R186 ;  /* 0x0000000202147825 */ /* 0x001fc800078e02ba */
[--C-:B---3--:R-:W-:Y:S01]  /*4940*/  IMAD.WIDE R22, R3, 0x2, R186.reuse ;  /* 0x0000000203167825 */ /* 0x108fe200078e02ba */
        /* <DEDUP_REMOVED lines=13> */
[----:B----4-:R-:W-:Y:S01]  /*4a20*/  IMAD.WIDE R24, R14, 0x2, R186 ;  /* 0x000000020e187825 */ /* 0x010fe200078e02ba */
[----:B------:R3:W-:Y:S04]  /*4a30*/  STL.64 [R1+0x240], R22 ;  /* 0x0002401601007387 */ /* 0x0007e80000100a00 */
[----:B------:R-:W-:Y:S01]  /*4a40*/  STL.64 [R1+0x220], R24 ;  /* 0x0002201801007387 */ /* 0x000fe20000100a00 */
[----:B0-----:R-:W-:-:S04]  /*4a50*/  IMAD.WIDE R20, R18, 0x2, R188 ;  /* 0x0000000212147825 */ /* 0x001fc800078e02bc */
[--C-:B---3--:R-:W-:Y:S01]  /*4a60*/  IMAD.WIDE R22, R0, 0x2, R188.reuse ;  /* 0x0000000200167825 */ /* 0x108fe200078e02bc */
[----:B------:R0:W-:Y:S03]  /*4a70*/  STL.64 [R1+0x358], R20 ;  /* 0x0003581401007387 */ /* 0x0001e60000100a00 */
[--C-:B------:R-:W-:Y:S01]  /*4a80*/  IMAD.WIDE R18, R2, 0x2, R188.reuse ;  /* 0x0000000202127825 */ /* 0x100fe200078e02bc */
[----:B------:R-:W-:Y:S04]  /*4a90*/  STL.64 [R1+0x338], R22 ;  /* 0x0003381601007387 */ /* 0x000fe80000100a00 */
[----:B------:R3:W-:Y:S01]  /*4aa0*/  STL.64 [R1+0x318], R18 ;  /* 0x0003181201007387 */ /* 0x0007e20000100a00 */
[----:B0-----:R-:W-:-:S04]  /*4ab0*/  IMAD.WIDE R20, R3, 0x2, R188 ;  /* 0x0000000203147825 */ /* 0x001fc800078e02bc */
[--C-:B------:R-:W-:Y:S01]  /*4ac0*/  IMAD.WIDE R2, R4, 0x2, R188.reuse ;  /* 0x0000000204027825 */ /* 0x100fe200078e02bc */
[----:B------:R-:W-:Y:S03]  /*4ad0*/  STL.64 [R1+0x2f8], R20 ;  /* 0x0002f81401007387 */ /* 0x000fe60000100a00 */
[--C-:B---3--:R-:W-:Y:S01]  /*4ae0*/  IMAD.WIDE R18, R5, 0x2, R188.reuse ;  /* 0x0000000205127825 */ /* 0x108fe200078e02bc */
[----:B------:R0:W-:Y:S03]  /*4af0*/  STL.64 [R1+0x2d8], R2 ;  /* 0x0002d80201007387 */ /* 0x0001e60000100a00 */
[--C-:B------:R-:W-:Y:S01]  /*4b00*/  IMAD.WIDE R4, R6, 0x2, R188.reuse ;  /* 0x0000000206047825 */ /* 0x100fe200078e02bc */
[----:B------:R-:W-:Y:S04]  /*4b10*/  STL.64 [R1+0x2b8], R18 ;  /* 0x0002b81201007387 */ /* 0x000fe80000100a00 */
[----:B------:R3:W-:Y:S01]  /*4b20*/  STL.64 [R1+0x298], R4 ;  /* 0x0002980401007387 */ /* 0x0007e20000100a00 */
[----:B0-----:R-:W-:-:S04]  /*4b30*/  IMAD.WIDE R2, R8, 0x2, R188 ;  /* 0x0000000208027825 */ /* 0x001fc800078e02bc */
[--C-:B------:R-:W-:Y:S01]  /*4b40*/  IMAD.WIDE R8, R9, 0x2, R188.reuse ;  /* 0x0000000209087825 */ /* 0x100fe200078e02bc */
[----:B------:R0:W-:Y:S03]  /*4b50*/  STL.64 [R1+0x278], R2 ;  /* 0x0002780201007387 */ /* 0x0001e60000100a00 */
[--C-:B---3--:R-:W-:Y:S01]  /*4b60*/  IMAD.WIDE R4, R10, 0x2, R188.reuse ;  /* 0x000000020a047825 */ /* 0x108fe200078e02bc */
[----:B------:R3:W-:Y:S04]  /*4b70*/  STL.64 [R1+0x258], R8 ;  /* 0x0002580801007387 */ /* 0x0007e80000100a00 */
[----:B------:R4:W-:Y:S01]  /*4b80*/  STL.64 [R1+0x238], R4 ;  /* 0x0002380401007387 */ /* 0x0009e20000100a00 */
[----:B0-----:R-:W-:-:S04]  /*4b90*/  IMAD.WIDE R2, R14, 0x2, R188 ;  /* 0x000000020e027825 */ /* 0x001fc800078e02bc */
[C---:B---3--:R-:W-:Y:S01]  /*4ba0*/  IMAD.WIDE R8, R15.reuse, 0x2, R182 ;  /* 0x000000020f087825 */ /* 0x048fe200078e02b6 */
[----:B------:R0:W-:Y:S03]  /*4bb0*/  STL.64 [R1+0x218], R2 ;  /* 0x0002180201007387 */ /* 0x0001e60000100a00 */
[C---:B----4-:R-:W-:Y:S01]  /*4bc0*/  IMAD.WIDE R4, R15.reuse, 0x2, R184 ;  /* 0x000000020f047825 */ /* 0x050fe200078e02b8 */
        /* <DEDUP_REMOVED lines=20> */
[----:B0-----:R-:W-:-:S05]  /*4d10*/  IMAD.WIDE R2, R17, 0x2, R188 ;  /* 0x0000000211027825 */ /* 0x001fca00078e02bc */
[----:B-12---:R3:W-:Y:S02]  /*4d20*/  STL.64 [R1+0x1b8], R2 ;  /* 0x0001b80201007387 */ /* 0x0067e40000100a00 */
.L_x_1:
[----:B------:R-:W2:Y:S04]  /*4d30*/  LDL.64 R22, [R1+0x358] ;  /* 0x0003580001167983 */ /* 0x000ea80000100a00 */
[----:B------:R-:W4:Y:S04]  /*4d40*/  LDL.64 R162, [R1+0x338] ;  /* 0x0003380001a27983 */ /* 0x000f280000100a00 */
[----:B------:R-:W5:Y:S04]  /*4d50*/  LDL.64 R20, [R1+0x350] ;  /* 0x0003500001147983 */ /* 0x000f680000100a00 */
[----:B---3--:R-:W3:Y:S04]  /*4d60*/  LDL.64 R164, [R1+0x340] ;  /* 0x0003400001a47983 */ /* 0x008ee80000100a00 */
[----:B------:R-:W3:Y:S04]  /*4d70*/  LDL.64 R176, [R1+0x328] ;  /* 0x0003280001b07983 */ /* 0x000ee80000100a00 */
        /* <DEDUP_REMOVED lines=9> */
[----:B------:R-:W3:Y:S01]  /*4e10*/  LDL.64 R180, [R1+0x2e0] ;  /* 0x0002e00001b47983 */ /* 0x000ee20000100a00 */
[----:B------:R-:W-:-:S03]  /*4e20*/  IMAD.WIDE R2, R11, 0x2, R182 ;  /* 0x000000020b027825 */ /* 0x000fc600078e02b6 */
[----:B------:R-:W3:Y:S01]  /*4e30*/  LDL.64 R170, [R1+0x2d0] ;  /* 0x0002d00001aa7983 */ /* 0x000ee20000100a00 */
[----:B------:R-:W-:-:S03]  /*4e40*/  IMAD.WIDE R8, R11, 0x2, R188 ;  /* 0x000000020b087825 */ /* 0x000fc600078e02bc */
[----:B------:R-:W3:Y:S01]  /*4e50*/  LDG.E.U16 R2, desc[UR10][R2.64] ;  /* 0x0000000a02027981 */ /* 0x000ee2000c1e1500 */
[----:B------:R-:W-:-:S03]  /*4e60*/  IMAD.WIDE R14, R11, 0x2, R186 ;  /* 0x000000020b0e7825 */ /* 0x000fc600078e02ba */
[----:B------:R-:W3:Y:S04]  /*4e70*/  LDL.64 R196, [R1+0x2b8] ;  /* 0x0002b80001c47983 */ /* 0x000ee80000100a00 */
[----:B------:R-:W3:Y:S04]  /*4e80*/  LDG.E.U16 R0, desc[UR10][R14.64] ;  /* 0x0000000a0e007981 */ /* 0x000ee8000c1e1500 */
[----:B------:R4:W3:Y:S04]  /*4e90*/  LDG.E.U16 R3, desc[UR10][R8.64] ;  /* 0x0000000a08037981 */ /* 0x0008e8000c1e1500 */
        /* <DEDUP_REMOVED lines=9> */
[----:B------:R-:W3:Y:S04]  /*4f30*/  LDL.64 R206, [R1+0x240] ;  /* 0x0002400001ce7983 */ /* 0x000ee80000100a00 */
[----:B------:R-:W3:Y:S04]  /*4f40*/  LDG.E.U16 R17, desc[UR10][R16.64] ;  /* 0x0000000a10117981 */ /* 0x000ee8000c1e1500 */
        /* <DEDUP_REMOVED lines=8> */
[----:B--2---:R-:W-:-:S03]  /*4fd0*/  IMAD.WIDE R172, R11, 0x2, R22 ;  /* 0x000000020bac7825 */ /* 0x004fc600078e0216 */
[----:B------:R-:W2:Y:S01]  /*4fe0*/  LDL.64 R22, [R1+0x2e8] ;  /* 0x0002e80001167983 */ /* 0x000ea20000100a00 */
[----:B----4-:R-:W-:-:S03]  /*4ff0*/  IMAD.WIDE R8, R11, 0x2, R162 ;  /* 0x000000020b087825 */ /* 0x010fc600078e02a2 */
[----:B------:R-:W4:Y:S01]  /*5000*/  LDG.E.U16 R172, desc[UR10][R172.64] ;  /* 0x0000000aacac7981 */ /* 0x000f22000c1e1500 */
[----:B-----5:R-:W-:-:S03]  /*5010*/  IMAD.WIDE R20, R11, 0x2, R20 ;  /* 0x000000020b147825 */ /* 0x020fc600078e0214 */
[----:B------:R0:W5:Y:S01]  /*5020*/  LDG.E.U16 R162, desc[UR10][R8.64] ;  /* 0x0000000a08a27981 */ /* 0x000162000c1e1500 */
[----:B---3--:R-:W-:-:S03]  /*5030*/  IMAD.WIDE R14, R11, 0x2, R164 ;  /* 0x000000020b0e7825 */ /* 0x008fc600078e02a4 */
[----:B------:R1:W3:Y:S04]  /*5040*/  LDG.E.U16 R165, desc[UR10][R20.64] ;  /* 0x0000000a14a57981 */ /* 0x0002e8000c1e1500 */
[----:B------:R1:W3:Y:S01]  /*5050*/  LDG.E.U16 R163, desc[UR10][R14.64] ;  /* 0x0000000a0ea37981 */ /* 0x0002e2000c1e1500 */
[----:B0-----:R-:W-:-:S03]  /*5060*/  IMAD.WIDE R8, R11, 0x2, R176 ;  /* 0x000000020b087825 */ /* 0x001fc600078e02b0 */
[----:B------:R-:W3:Y:S01]  /*5070*/  LDL.64 R176, [R1+0x2c8] ;  /* 0x0002c80001b07983 */ /* 0x000ee20000100a00 */
[----:B------:R-:W-:-:S04]  /*5080*/  IMAD.WIDE R18, R11, 0x2, R18 ;  /* 0x000000020b127825 */ /* 0x000fc800078e0212 */
[C---:B-1----:R-:W-:Y:S01]  /*5090*/  IMAD.WIDE R20, R11.reuse, 0x2, R160 ;  /* 0x000000020b147825 */ /* 0x042fe200078e02a0 */
[----:B------:R0:W3:Y:S03]  /*50a0*/  LDG.E.U16 R164, desc[UR10][R18.64] ;  /* 0x0000000a12a47981 */ /* 0x0000e6000c1e1500 */
[C---:B------:R-:W-:Y:S01]  /*50b0*/  IMAD.WIDE R14, R11.reuse, 0x2, R26 ;  /* 0x000000020b0e7825 */ /* 0x040fe200078e021a */
[----:B------:R-:W3:Y:S03]  /*50c0*/  LDL.64 R160, [R1+0x2c0] ;  /* 0x0002c00001a07983 */ /* 0x000ee60000100a00 */
[C---:B0-----:R-:W-:Y:S02]  /*50d0*/  IMAD.WIDE R18, R11.reuse, 0x2, R28 ;  /* 0x000000020b127825 */ /* 0x041fe400078e021c */
[----:B------:R0:W3:Y:S04]  /*50e0*/  LDG.E.U16 R29, desc[UR10][R8.64] ;  /* 0x0000000a081d7981 */ /* 0x0000e8000c1e1500 */
[----:B------:R1:W4:Y:S04]  /*50f0*/  LDG.E.U16 R28, desc[UR10][R20.64] ;  /* 0x0000000a141c7981 */ /* 0x000328000c1e1500 */
[----:B------:R-:W4:Y:S01]  /*5100*/  LDG.E.U16 R27, desc[UR10][R18.64] ;  /* 0x0000000a121b7981 */ /* 0x000f22000c1e1500 */
[----:B0-----:R-:W-:-:S03]  /*5110*/  IMAD.WIDE R8, R11, 0x2, R24 ;  /* 0x000000020b087825 */ /* 0x001fc600078e0218 */
[----:B------:R0:W4:Y:S01]  /*5120*/  LDG.E.U16 R25, desc[UR10][R14.64] ;  /* 0x0000000a0e197981 */ /* 0x000122000c1e1500 */
[----:B-1----:R-:W-:-:S03]  /*5130*/  IMAD.WIDE R20, R11, 0x2, R198 ;  /* 0x000000020b147825 */ /* 0x002fc600078e02c6 */
[----:B------:R-:W4:Y:S04]  /*5140*/  LDL.64 R198, [R1+0x298] ;  /* 0x0002980001c67983 */ /* 0x000f280000100a00 */
[----:B------:R2:W4:Y:S01]  /*5150*/  LDG.E.U16 R24, desc[UR10][R8.64] ;  /* 0x0000000a08187981 */ /* 0x000522000c1e1500 */
[----:B0-----:R-:W-:-:S03]  /*5160*/  IMAD.WIDE R14, R11, 0x2, R200 ;  /* 0x000000020b0e7825 */ /* 0x001fc600078e02c8 */
[----:B------:R-:W4:Y:S01]  /*5170*/  LDL.64 R200, [R1+0x2a0] ;  /* 0x0002a00001c87983 */ /* 0x000f220000100a00 */
[----:B------:R-:W-:-:S03]  /*5180*/  IMAD.WIDE R18, R11, 0x2, R174 ;  /* 0x000000020b127825 */ /* 0x000fc600078e02ae */
[----:B------:R-:W5:Y:S01]  /*5190*/  LDL.64 R174, [R1+0x2a8] ;  /* 0x0002a80001ae7983 */ /* 0x000f620000100a00 */
[----:B--2---:R-:W-:-:S03]  /*51a0*/  IMAD.WIDE R8, R11, 0x2, R22 ;  /* 0x000000020b087825 */ /* 0x004fc600078e0216 */
[----:B------:R-:W2:Y:S04]  /*51b0*/  LDG.E.U16 R22, desc[UR10][R20.64] ;  /* 0x0000000a14167981 */ /* 0x000ea8000c1e1500 */
[----:B------:R-:W2:Y:S04]  /*51c0*/  LDG.E.U16 R23, desc[UR10][R14.64] ;  /* 0x0000000a0e177981 */ /* 0x000ea8000c1e1500 */
[----:B------:R0:W2:Y:S04]  /*51d0*/  LDG.E.U16 R20, desc[UR10][R8.64] ;  /* 0x0000000a08147981 */ /* 0x0000a8000c1e1500 */
[----:B------:R-:W2:Y:S01]  /*51e0*/  LDG.E.U16 R21, desc[UR10][R18.64] ;  /* 0x0000000a12157981 */ /* 0x000ea2000c1e1500 */
[----:B0-----:R-:W-:-:S03]  /*51f0*/  IMAD.WIDE R8, R11, 0x2, R178 ;  /* 0x000000020b087825 */ /* 0x001fc600078e02b2 */
[----:B------:R-:W2:Y:S01]  /*5200*/  LDL.64 R178, [R1+0x280] ;  /* 0x0002800001b27983 */ /* 0x000ea20000100a00 */
[----:B------:R-:W-:-:S03]  /*5210*/  IMAD.WIDE R14, R11, 0x2, R180 ;  /* 0x000000020b0e7825 */ /* 0x000fc600078e02b4 */
[----:B------:R-:W2:Y:S04]  /*5220*/  LDL.64 R180, [R1+0x288] ;  /* 0x0002880001b47983 */ /* 0x000ea80000100a00 */
[----:B------:R0:W2:Y:S01]  /*5230*/  LDG.E.U16 R19, desc[UR10][R14.64] ;  /* 0x0000000a0e137981 */ /* 0x0000a2000c1e1500 */
[----:B------:R-:W-:-:S03]  /*5240*/  IMAD.WIDE R170, R11, 0x2, R170 ;  /* 0x000000020baa7825 */ /* 0x000fc600078e02aa */
[----:B------:R1:W2:Y:S01]  /*5250*/  LDG.E.U16 R18, desc[UR10][R8.64] ;  /* 0x0000000a08127981 */ /* 0x0002a2000c1e1500 */
[----:B---3--:R-:W-:-:S03]  /*5260*/  IMAD.WIDE R160, R11, 0x2, R160 ;  /* 0x000000020ba07825 */ /* 0x008fc600078e02a0 */
[----:B------:R4:W3:Y:S01]  /*5270*/  LDG.E.U16 R16, desc[UR10][R170.64] ;  /* 0x0000000aaa107981 */ /* 0x0008e2000c1e1500 */
[----:B0-----:R-:W-:-:S03]  /*5280*/  IMAD.WIDE R14, R11, 0x2, R176 ;  /* 0x000000020b0e7825 */ /* 0x001fc600078e02b0 */
[----:B------:R-:W3:Y:S01]  /*5290*/  LDL.64 R176, [R1+0x278] ;  /* 0x0002780001b07983 */ /* 0x000ee20000100a00 */
[----:B-1----:R-:W-:-:S03]  /*52a0*/  IMAD.WIDE R8, R11, 0x2, R196 ;  /* 0x000000020b087825 */ /* 0x002fc600078e02c4 */
[----:B------:R-:W3:Y:S04]  /*52b0*/  LDL.64 R196, [R1+0x260] ;  /* 0x0002600001c47983 */ /* 0x000ee80000100a00 */
[----:B------:R-:W3:Y:S01]  /*52c0*/  LDG.E.U16 R15, desc[UR10][R14.64] ;  /* 0x0000000a0e0f7981 */ /* 0x000ee2000c1e1500 */
[----:B------:R-:W-:-:S03]  /*52d0*/  IMAD.WIDE R30, R11, 0x2, R30 ;  /* 0x000000020b1e7825 */ /* 0x000fc600078e021e */
[----:B------:R-:W3:Y:S04]  /*52e0*/  LDG.E.U16 R9, desc[UR10][R8.64] ;  /* 0x0000000a08097981 */ /* 0x000ee8000c1e1500 */
[----:B------:R-:W3:Y:S01]  /*52f0*/  LDG.E.U16 R30, desc[UR10][R30.64] ;  /* 0x0000000a1e1e7981 */ /* 0x000ee2000c1e1500 */
[----:B----4-:R-:W-:-:S03]  /*5300*/  IMAD.WIDE R170, R11, 0x2, R200 ;  /* 0x000000020baa7825 */ /* 0x010fc600078e02c8 */
[----:B------:R0:W4:Y:S01]  /*5310*/  LDG.E.U16 R14, desc[UR10][R160.64] ;  /* 0x0000000aa00e7981 */ /* 0x000122000c1e1500 */
[----:B------:R-:W-:-:S03]  /*5320*/  IMAD.WIDE R200, R11, 0x2, R198 ;  /* 0x000000020bc87825 */ /* 0x000fc600078e02c6 */
[----:B------:R-:W4:Y:S04]  /*5330*/  LDG.E.U16 R8, desc[UR10][R170.64] ;  /* 0x0000000aaa087981 */ /* 0x000f28000c1e1500 */
[----:B------:R-:W4:Y:S01]  /*5340*/  LDL.64 R198, [R1+0x230] ;  /* 0x0002300001c67983 */ /* 0x000f220000100a00 */
[----:B0-----:R-:W-:-:S03]  /*5350*/  IMAD.WIDE R160, R11, 0x2, R204 ;  /* 0x000000020ba07825 */ /* 0x001fc600078e02cc */
[----:B------:R-:W4:Y:S01]  /*5360*/  LDL.64 R204, [R1+0x238] ;  /* 0x0002380001cc7983 */ /* 0x000f220000100a00 */
[----:B-----5:R-:W-:-:S03]  /*5370*/  IMAD.WIDE R174, R11, 0x2, R174 ;  /* 0x000000020bae7825 */ /* 0x020fc600078e02ae */
[----:B------:R0:W5:Y:S04]  /*5380*/  LDG.E.U16 R4, desc[UR10][R160.64] ;  /* 0x0000000aa0047981 */ /* 0x000168000c1e1500 */
[----:B------:R-:W5:Y:S04]  /*5390*/  LDG.E.U16 R6, desc[UR10][R174.64] ;  /* 0x0000000aae067981 */ /* 0x000f68000c1e1500 */
[----:B------:R-:W5:Y:S01]  /*53a0*/  LDG.E.U16 R200, desc[UR10][R200.64] ;  /* 0x0000000ac8c87981 */ /* 0x000f62000c1e1500 */
[C---:B0-----:R-:W-:Y:S02]  /*53b0*/  IMAD.WIDE R160, R11.reuse, 0x2, R202 ;  /* 0x000000020ba07825 */ /* 0x041fe400078e02ca */
[----:B------:R-:W0:Y:S03]  /*53c0*/  LDC R203, c[0x0][0x3c4] ;  /* 0x0000f100ffcb7b82 */ /* 0x000e260000000800 */
[----:B------:R1:W5:Y:S02]  /*53d0*/  LDG.E.U16 R175, desc[UR10][R160.64] ;  /* 0x0000000aa0af7981 */ /* 0x000364000c1e1500 */
[----:B-1----:R-:W-:-:S02]  /*53e0*/  IMAD.WIDE R160, R11, 0x2, R212 ;  /* 0x000000020ba07825 */ /* 0x002fc400078e02d4 */
[----:B------:R-:W5:Y:S02]  /*53f0*/  LDL.64 R212, [R1+0x228] ;  /* 0x0002280001d47983 */ /* 0x000f640000100a00 */
[C---:B------:R-:W-:Y:S02]  /*5400*/  IMAD.WIDE R170, R11.reuse, 0x2, R216 ;  /* 0x000000020baa7825 */ /* 0x040fe400078e02d8 */
[----:B------:R-:W5:Y:S04]  /*5410*/  LDL.64 R216, [R1+0x208] ;  /* 0x0002080001d87983 */ /* 0x000f680000100a00 */
[----:B------:R-:W5:Y:S04]  /*5420*/  LDG.E.U16 R31, desc[UR10][R170.64] ;  /* 0x0000000aaa1f7981 */ /* 0x000f68000c1e1500 */
[----:B------:R1:W5:Y:S02]  /*5430*/  LDG.E.U16 R171, desc[UR10][R160.64] ;  /* 0x0000000aa0ab7981 */ /* 0x000364000c1e1500 */
[----:B-1----:R-:W-:-:S02]  /*5440*/  IMAD.WIDE R160, R11, 0x2, R208 ;  /* 0x000000020ba07825 */ /* 0x002fc400078e02d0 */
[----:B------:R-:W5:Y:S04]  /*5450*/  LDL.64 R208, [R1+0x218] ;  /* 0x0002180001d07983 */ /* 0x000f680000100a00 */
[----:B------:R-:W5:Y:S01]  /*5460*/  LDG.E.U16 R161, desc[UR10][R160.64] ;  /* 0x0000000aa0a17981 */ /* 0x000f62000c1e1500 */
[----:B--2---:R-:W-:-:S05]  /*5470*/  IMAD.WIDE R178, R11, 0x2, R178 ;  /* 0x000000020bb27825 */ /* 0x004fca00078e02b2 */
[----:B------:R1:W2:Y:S02]  /*5480*/  LDG.E.U16 R169, desc[UR10][R178.64] ;  /* 0x0000000ab2a97981 */ /* 0x0002a4000c1e1500 */
[C---:B-1----:R-:W-:Y:S02]  /*5490*/  IMAD.WIDE R178, R11.reuse, 0x2, R210 ;  /* 0x000000020bb27825 */ /* 0x042fe400078e02d2 */
[----:B------:R-:W2:Y:S02]  /*54a0*/  LDL.64 R210, [R1+0x220] ;  /* 0x0002200001d27983 */ /* 0x000ea40000100a00 */
[C---:B------:R-:W-:Y:S02]  /*54b0*/  IMAD.WIDE R180, R11.reuse, 0x2, R180 ;  /* 0x000000020bb47825 */ /* 0x040fe400078e02b4 */
[----:B------:R-:W2:Y:S04]  /*54c0*/  LDG.E.U16 R26, desc[UR10][R178.64] ;  /* 0x0000000ab21a7981 */ /* 0x000ea8000c1e1500 */
[----:B------:R1:W2:Y:S02]  /*54d0*/  LDG.E.U16 R174, desc[UR10][R180.64] ;  /* 0x0000000ab4ae7981 */ /* 0x0002a4000c1e1500 */
[----:B-1----:R-:W-:-:S02]  /*54e0*/  IMAD.WIDE R180, R11, 0x2, R214 ;  /* 0x000000020bb47825 */ /* 0x002fc400078e02d6 */
[----:B------:R-:W2:Y:S02]  /*54f0*/  LDL.64 R214, [R1+0x210] ;  /* 0x0002100001d67983 */ /* 0x000ea40000100a00 */
[C---:B---3--:R-:W-:Y:S02]  /*5500*/  IMAD.WIDE R176, R11.reuse, 0x2, R176 ;  /* 0x000000020bb07825 */ /* 0x048fe400078e02b0 */
[----:B------:R-:W3:Y:S02]  /*5510*/  LDG.E.U16 R167, desc[UR10][R180.64] ;  /* 0x0000000ab4a77981 */ /* 0x000ee4000c1e1500 */
[C---:B------:R-:W-:Y:S02]  /*5520*/  IMAD.WIDE R196, R11.reuse, 0x2, R196 ;  /* 0x000000020bc47825 */ /* 0x040fe400078e02c4 */
[----:B------:R1:W3:Y:S04]  /*5530*/  LDG.E.U16 R173, desc[UR10][R176.64] ;  /* 0x0000000ab0ad7981 */ /* 0x0002e8000c1e1500 */
[----:B------:R4:W3:Y:S01]  /*5540*/  LDG.E.U16 R170, desc[UR10][R196.64] ;  /* 0x0000000ac4aa7981 */ /* 0x0008e2000c1e1500 */
[----:B-1----:R-:W-:Y:S01]  /*5550*/  IMAD.WIDE R176, R11, 0x2, R206 ;  /* 0x000000020bb07825 */ /* 0x002fe200078e02ce */
[----:B0-----:R-:W-:-:S03]  /*5560*/  SHF.L.U32 R206, R203, 0x1, RZ ;  /* 0x00000001cbce7819 */ /* 0x001fc600000006ff */
[C---:B----4-:R-:W-:Y:S01]  /*5570*/  IMAD.WIDE R180, R11.reuse, 0x2, R204 ;  /* 0x000000020bb47825 */ /* 0x050fe200078e02cc */
[----:B------:R0:W4:Y:S03]  /*5580*/  LDG.E.U16 R160, desc[UR10][R176.64] ;  /* 0x0000000ab0a07981 */ /* 0x000126000c1e1500 */
[----:B------:R-:W-:Y:S01]  /*5590*/  IMAD.WIDE R196, R11, 0x2, R198 ;  /* 0x000000020bc47825 */ /* 0x000fe200078e02c6 */
[----:B------:R1:W3:Y:S04]  /*55a0*/  LDG.E.U16 R201, desc[UR10][R180.64] ;  /* 0x0000000ab4c97981 */ /* 0x0002e8000c1e1500 */
[----:B------:R1:W3:Y:S01]  /*55b0*/  LDG.E.U16 R202, desc[UR10][R196.64] ;  /* 0x0000000ac4ca7981 */ /* 0x0002e2000c1e1500 */
[----:B0-----:R-:W-:-:S04]  /*55c0*/  IMAD.WIDE R176, R203, 0x2, R186 ;  /* 0x00000002cbb07825 */ /* 0x001fc800078e02ba */
[----:B-1----:R-:W-:-:S04]  /*55d0*/  IMAD.WIDE R180, R203, 0x2, R188 ;  /* 0x00000002cbb47825 */ /* 0x002fc800078e02bc */
[----:B------:R-:W-:-:S04]  /*55e0*/  IMAD.WIDE R196, R11, 0x2, R176 ;  /* 0x000000020bc47825 */ /* 0x000fc800078e02b0 */
[----:B------:R-:W-:Y:S01]  /*55f0*/  IMAD.WIDE R176, R206, 0x2, R186 ;  /* 0x00000002ceb07825 */ /* 0x000fe200078e02ba */
[----:B------:R-:W3:Y:S03]  /*5600*/  LDG.E.U16 R205, desc[UR10][R196.64] ;  /* 0x0000000ac4cd7981 */ /* 0x000ee6000c1e1500 */
[----:B------:R-:W-:-:S04]  /*5610*/  IMAD.WIDE R180, R11, 0x2, R180 ;  /* 0x000000020bb47825 */ /* 0x000fc800078e02b4 */
[----:B------:R-:W-:Y:S02]  /*5620*/  IMAD.WIDE R176, R11, 0x2, R176 ;  /* 0x000000020bb07825 */ /* 0x000fe400078e02b0 */
[----:B------:R-:W3:Y:S02]  /*5630*/  LDG.E.U16 R180, desc[UR10][R180.64] ;  /* 0x0000000ab4b47981 */ /* 0x000ee4000c1e1500 */
[----:B------:R-:W-:Y:S02]  /*5640*/  IMAD.WIDE R178, R203, 0x2, R184 ;  /* 0x00000002cbb27825 */ /* 0x000fe400078e02b8 */
[----:B------:R-:W3:Y:S02]  /*5650*/  LDG.E.U16 R181, desc[UR10][R176.64] ;  /* 0x0000000ab0b57981 */ /* 0x000ee4000c1e1500 */
[----:B------:R-:W-:-:S05]  /*5660*/  IMAD.WIDE R178, R11, 0x2, R178 ;  /* 0x000000020bb27825 */ /* 0x000fca00078e02b2 */
[----:B------:R5:W3:Y:S01]  /*5670*/  LDG.E.U16 R204, desc[UR10][R178.64] ;  /* 0x0000000ab2cc7981 */ /* 0x000ae2000c1e1500 */
[----:B------:R-:W-:-:S04]  /*5680*/  IMAD.WIDE R198, R203, 0x2, R182 ;  /* 0x00000002cbc67825 */ /* 0x000fc800078e02b6 */
[C---:B-----5:R-:W-:Y:S02]  /*5690*/  IMAD.WIDE R178, R11.reuse, 0x2, R212 ;  /* 0x000000020bb27825 */ /* 0x060fe400078e02d4 */
[----:B------:R-:W5:Y:S02]  /*56a0*/  LDL.64 R212, [R1+0x1d8] ;  /* 0x0001d80001d47983 */ /* 0x000f640000100a00 */
[----:B------:R-:W-:-:S04]  /*56b0*/  IMAD.WIDE R198, R11, 0x2, R198 ;  /* 0x000000020bc67825 */ /* 0x000fc800078e02c6 */
[C---:B------:R-:W-:Y:S01]  /*56c0*/  IMAD.WIDE R196, R206.reuse, 0x2, R182 ;  /* 0x00000002cec47825 */ /* 0x040fe200078e02b6 */
[----:B------:R0:W3:Y:S03]  /*56d0*/  LDG.E.U16 R203, desc[UR10][R198.64] ;  /* 0x0000000ac6cb7981 */ /* 0x0000e6000c1e1500 */
[----:B0-----:R-:W-:Y:S02]  /*56e0*/  IMAD.WIDE R198, R206, 0x2, R184 ;  /* 0x00000002cec67825 */ /* 0x001fe400078e02b8 */
[----:B------:R0:W3:Y:S02]  /*56f0*/  LDG.E.U16 R206, desc[UR10][R178.64] ;  /* 0x0000000ab2ce7981 */ /* 0x0000e4000c1e1500 */
[----:B0-----:R-:W-:-:S05]  /*5700*/  IMAD.WIDE R178, R11, 0x2, R208 ;  /* 0x000000020bb27825 */ /* 0x001fca00078e02d0 */
[----:B------:R0:W3:Y:S02]  /*5710*/  LDG.E.U16 R208, desc[UR10][R178.64] ;  /* 0x0000000ab2d07981 */ /* 0x0000e4000c1e1500 */
[C---:B0-----:R-:W-:Y:S02]  /*5720*/  IMAD.WIDE R178, R11.reuse, 0x2, R216 ;  /* 0x000000020bb27825 */ /* 0x041fe400078e02d8 */
[----:B------:R-:W3:Y:S02]  /*5730*/  LDL.64 R216, [R1+0x1b8] ;  /* 0x0001b80001d87983 */ /* 0x000ee40000100a00 */
[C---:B--2---:R-:W-:Y:S02]  /*5740*/  IMAD.WIDE R176, R11.reuse, 0x2, R210 ;  /* 0x000000020bb07825 */ /* 0x044fe400078e02d2 */
[----:B------:R-:W2:Y:S04]  /*5750*/  LDG.E.U16 R178, desc[UR10][R178.64] ;  /* 0x0000000ab2b27981 */ /* 0x000ea8000c1e1500 */
[----:B------:R-:W2:Y:S04]  /*5760*/  LDL.64 R210, [R1+0x1e8] ;  /* 0x0001e80001d27983 */ /* 0x000ea80000100a00 */
[----:B------:R0:W3:Y:S02]  /*5770*/  LDG.E.U16 R207, desc[UR10][R176.64] ;  /* 0x0000000ab0cf7981 */ /* 0x0000e4000c1e1500 */
[----:B0-----:R-:W-:-:S02]  /*5780*/  IMAD.WIDE R176, R11, 0x2, R214 ;  /* 0x000000020bb07825 */ /* 0x001fc400078e02d6 */
[----:B------:R-:W3:Y:S02]  /*5790*/  LDL.64 R214, [R1+0x1c8] ;  /* 0x0001c80001d67983 */ /* 0x000ee40000100a00 */
[----:B------:R-:W-:-:S06]  /*57a0*/  IMAD.WIDE R196, R11, 0x2, R196 ;  /* 0x000000020bc47825 */ /* 0x000fcc00078e02c4 */
[----:B------:R-:W3:Y:S01]  /*57b0*/  LDG.E.U16 R196, desc[UR10][R196.64] ;  /* 0x0000000ac4c47981 */ /* 0x000ee2000c1e1500 */
[----:B------:R-:W-:-:S06]  /*57c0*/  IMAD.WIDE R198, R11, 0x2, R198 ;  /* 0x000000020bc67825 */ /* 0x000fcc00078e02c6 */
[----:B------:R-:W3:Y:S04]  /*57d0*/  LDG.E.U16 R198, desc[UR10][R198.64] ;  /* 0x0000000ac6c67981 */ /* 0x000ee8000c1e1500 */
[----:B------:R0:W3:Y:S02]  /*57e0*/  LDG.E.U16 R197, desc[UR10][R176.64] ;  /* 0x0000000ab0c57981 */ /* 0x0000e4000c1e1500 */
[C---:B0-----:R-:W-:Y:S02]  /*57f0*/  IMAD.WIDE R176, R11.reuse, 0x2, R234 ;  /* 0x000000020bb07825 */ /* 0x041fe400078e02ea */
[----:B------:R-:W3:Y:S04]  /*5800*/  LDL.64 R234, [R1+0x178] ;  /* 0x0001780001ea7983 */ /* 0x000ee80000100a00 */
[----:B------:R0:W3:Y:S02]  /*5810*/  LDG.E.U16 R179, desc[UR10][R176.64] ;  /* 0x0000000ab0b37981 */ /* 0x0000e4000c1e1500 */
[----:B0-----:R-:W-:-:S05]  /*5820*/  IMAD.WIDE R176, R11, 0x2, R232 ;  /* 0x000000020bb07825 */ /* 0x001fca00078e02e8 */
[----:B------:R0:W4:Y:S02]  /*5830*/  LDG.E.U16 R199, desc[UR10][R176.64] ;  /* 0x0000000ab0c77981 */ /* 0x000124000c1e1500 */
[C---:B0-----:R-:W-:Y:S02]  /*5840*/  IMAD.WIDE R176, R11.reuse, 0x2, R228 ;  /* 0x000000020bb07825 */ /* 0x041fe400078e02e4 */
[----:B------:R-:W4:Y:S04]  /*5850*/  LDL.64 R228, [R1+0x170] ;  /* 0x0001700001e47983 */ /* 0x000f280000100a00 */
[----:B------:R2:W4:Y:S02]  /*5860*/  LDG.E.U16 R209, desc[UR10][R176.64] ;  /* 0x0000000ab0d17981 */ /* 0x000524000c1e1500 */
[----:B--2---:R-:W-:-:S05]  /*5870*/  IMAD.WIDE R176, R11, 0x2, R210 ;  /* 0x000000020bb07825 */ /* 0x004fca00078e02d2 */
[----:B------:R0:W2:Y:S02]  /*5880*/  LDG.E.U16 R210, desc[UR10][R176.64] ;  /* 0x0000000ab0d27981 */ /* 0x0000a4000c1e1500 */
[C---:B0-----:R-:W-:Y:S02]  /*5890*/  IMAD.WIDE R176, R11.reuse, 0x2, R224 ;  /* 0x000000020bb07825 */ /* 0x041fe400078e02e0 */
[----:B------:R-:W2:Y:S04]  /*58a0*/  LDL.64 R224, [R1+0x168] ;  /* 0x0001680001e07983 */ /* 0x000ea80000100a00 */
[----:B------:R5:W2:Y:S02]  /*58b0*/  LDG.E.U16 R211, desc[UR10][R176.64] ;  /* 0x0000000ab0d37981 */ /* 0x000aa4000c1e1500 */
[----:B-----5:R-:W-:-:S05]  /*58c0*/  IMAD.WIDE R176, R11, 0x2, R212 ;  /* 0x000000020bb07825 */ /* 0x020fca00078e02d4 */
[----:B------:R0:W5:Y:S02]  /*58d0*/  LDG.E.U16 R212, desc[UR10][R176.64] ;  /* 0x0000000ab0d47981 */ /* 0x000164000c1e1500 */
[C---:B0-----:R-:W-:Y:S02]  /*58e0*/  IMAD.WIDE R176, R11.reuse, 0x2, R220 ;  /* 0x000000020bb07825 */ /* 0x041fe400078e02dc */
[----:B------:R-:W2:Y:S04]  /*58f0*/  LDL.64 R220, [R1+0x160] ;  /* 0x0001600001dc7983 */ /* 0x000ea80000100a00 */
[----:B------:R3:W2:Y:S02]  /*5900*/  LDG.E.U16 R213, desc[UR10][R176.64] ;  /* 0x0000000ab0d57981 */ /* 0x0006a4000c1e1500 */
[----:B---3--:R-:W-:-:S05]  /*5910*/  IMAD.WIDE R176, R11, 0x2, R214 ;  /* 0x000000020bb07825 */ /* 0x008fca00078e02d6 */
[----:B------:R0:W3:Y:S02]  /*5920*/  LDG.E.U16 R214, desc[UR10][R176.64] ;  /* 0x0000000ab0d67981 */ /* 0x0000e4000c1e1500 */
[----:B0-----:R-:W-:-:S05]  /*5930*/  IMAD.WIDE R176, R11, 0x2, R218 ;  /* 0x000000020bb07825 */ /* 0x001fca00078e02da */
[----:B------:R0:W2:Y:S02]  /*5940*/  LDG.E.U16 R215, desc[UR10][R176.64] ;  /* 0x0000000ab0d77981 */ /* 0x0000a4000c1e1500 */
[----:B0-----:R-:W-:-:S05]  /*5950*/  IMAD.WIDE R176, R11, 0x2, R216 ;  /* 0x000000020bb07825 */ /* 0x001fca00078e02d8 */
[----:B------:R0:W3:Y:S01]  /*5960*/  LDG.E.U16 R216, desc[UR10][R176.64] ;  /* 0x0000000ab0d87981 */ /* 0x0000e2000c1e1500 */
[----:B------:R-:W0:Y:S02]  /*5970*/  S2R R218, SR_TID.X ;  /* 0x0000000000da7919 */ /* 0x000e240000002100 */
[C---:B0-----:R-:W-:Y:S01]  /*5980*/  IMAD.SHL.U32 R176, R218.reuse, 0x8, RZ ;  /* 0x00000008dab07824 */ /* 0x041fe200078e00ff */
[C---:B------:R-:W-:Y:S02]  /*5990*/  LOP3.LUT R217, R218.reuse, 0x7, RZ, 0xc0, !PT ;  /* 0x00000007dad97812 */ /* 0x040fe400078ec0ff */
[----:B------:R-:W-:Y:S02]  /*59a0*/  LOP3.LUT R177, R218, 0x20, RZ, 0xc0, !PT ;  /* 0x00000020dab17812 */ /* 0x000fe400078ec0ff */
[----:B------:R-:W-:Y:S01]  /*59b0*/  LOP3.LUT R176, R176, 0x30, RZ, 0xc0, !PT ;  /* 0x00000030b0b07812 */ /* 0x000fe200078ec0ff */
[----:B------:R-:W-:Y:S02]  /*59c0*/  IMAD.SHL.U32 R219, R218, 0x2, RZ ;  /* 0x00000002dadb7824 */ /* 0x000fe400078e00ff */
[----:B------:R-:W-:-:S02]  /*59d0*/  IMAD R177, R217, 0x4, R177 ;  /* 0x00000004d9b17824 */ /* 0x000fc400078e02b1 */
[C---:B------:R-:W-:Y:S01]  /*59e0*/  IMAD R176, R217.reuse, 0x40, R176 ;  /* 0x00000040d9b07824 */ /* 0x040fe200078e02b0 */
[----:B------:R-:W-:-:S04]  /*59f0*/  SHF.L.U32 R217, R217, 0x4, RZ ;  /* 0x00000004d9d97819 */ /* 0x000fc800000006ff */
[----:B------:R-:W-:-:S05]  /*5a00*/  LOP3.LUT R217, R217, 0x30, R219, 0x78, !PT ;  /* 0x00000030d9d97812 */ /* 0x000fca00078e78db */
[----:B------:R-:W-:Y:S01]  /*5a10*/  IMAD.U32 R177, R177, 0x100, R217 ;  /* 0x00000100b1b17824 */ /* 0x000fe200078e00d9 */
[----:B------:R-:W-:-:S05]  /*5a20*/  LOP3.LUT R217, R218, 0x7f, RZ, 0xc0, !PT ;  /* 0x0000007fdad97812 */ /* 0x000fca00078ec0ff */
[----:B------:R-:W-:Y:S01]  /*5a30*/  IMAD.SHL.U32 R217, R217, 0x2, RZ ;  /* 0x00000002d9d97824 */ /* 0x000fe200078e00ff */
[----:B------:R-:W-:Y:S06]  /*5a40*/  BAR.SYNC.DEFER_BLOCKING 0x0 ;  /* 0x0000000000007b1d */ /* 0x000fec0000010000 */
[----:B------:R0:W-:Y:S04]  /*5a50*/  STS.U16 [R217+UR6+0x8200], R0 ;  /* 0x00820000d9007988 */ /* 0x0001e80008000406 */
[----:B------:R1:W-:Y:S01]  /*5a60*/  STS.U16 [R217+UR6+0x8000], R2 ;  /* 0x00800002d9007988 */ /* 0x0003e20008000406 */
[----:B0-----:R-:W-:-:S03]  /*5a70*/  LOP3.LUT R0, R217, 0x10, RZ, 0x3c, !PT ;  /* 0x00000010d9007812 */ /* 0x001fc600078e3cff */
[----:B------:R-:W-:Y:S01]  /*5a80*/  STS.U16 [R217+UR6+0x8100], R17 ;  /* 0x00810011d9007988 */ /* 0x000fe20008000406 */
[----:B-1----:R-:W-:-:S03]  /*5a90*/  LOP3.LUT R2, R217, 0x20, RZ, 0x3c, !PT ;  /* 0x00000020d9027812 */ /* 0x002fc600078e3cff */
        /* <DEDUP_REMOVED lines=14> */
[----:B------:R-:W-:Y:S01]  /*5b80*/  STS.U16 [R2+UR6+0x8900], R198 ;  /* 0x008900c602007988 */ /* 0x000fe20008000406 */
[----:B0-----:R-:W-:-:S03]  /*5b90*/  LOP3.LUT R0, R217, 0x30, RZ, 0x3c, !PT ;  /* 0x00000030d9007812 */ /* 0x001fc600078e3cff */
[----:B------:R0:W-:Y:S04]  /*5ba0*/  STS.U16 [R2+UR6+0x8a00], R181 ;  /* 0x008a00b502007988 */ /* 0x0001e80008000406 */
[----:B------:R-:W-:Y:S04]  /*5bb0*/  STS.U16 [R2+UR6+0x8b00], R172 ;  /* 0x008b00ac02007988 */ /* 0x000fe80008000406 */
[----:B------:R-:W-:Y:S04]  /*5bc0*/  STS.U16 [R2+UR6+0xa800], R31 ;  /* 0x00a8001f02007988 */ /* 0x000fe80008000406 */
[----:B------:R-:W-:Y:S04]  /*5bd0*/  STS.U16 [R2+UR6+0xa900], R171 ;  /* 0x00a900ab02007988 */ /* 0x000fe80008000406 */
[----:B------:R-:W-:Y:S04]  /*5be0*/  STS.U16 [R2+UR6+0xaa00], R170 ;  /* 0x00aa00aa02007988 */ /* 0x000fe80008000406 */
[----:B------:R1:W-:Y:S04]  /*5bf0*/  STS.U16 [R2+UR6+0xab00], R167 ;  /* 0x00ab00a702007988 */ /* 0x0003e80008000406 */
[----:B------:R-:W-:Y:S01]  /*5c00*/  STS.U16 [R0+UR6+0x8c00], R165 ;  /* 0x008c00a500007988 */ /* 0x000fe20008000406 */
[----:B------:R-:W-:-:S02]  /*5c10*/  LOP3.LUT R176, R176, 0x10, R219, 0x78, !PT ;  /* 0x00000010b0b07812 */ /* 0x000fc400078e78db */
[----:B------:R-:W-:Y:S01]  /*5c20*/  LOP3.LUT R218, R218, 0x10, RZ, 0xc0, !PT ;  /* 0x00000010dada7812 */ /* 0x000fe200078ec0ff */
[----:B0-----:R-:W3:Y:S01]  /*5c30*/  LDL.64 R180, [R1+0x198] ;  /* 0x0001980001b47983 */ /* 0x001ee20000100a00 */
[----:B-1----:R-:W-:-:S03]  /*5c40*/  LOP3.LUT R2, R217, 0x40, RZ, 0x3c, !PT ;  /* 0x00000040d9027812 */ /* 0x002fc600078e3cff */
[----:B------:R-:W-:Y:S04]  /*5c50*/  STS.U16 [R0+UR6+0x8d00], R164 ;  /* 0x008d00a400007988 */ /* 0x000fe80008000406 */
[----:B------:R-:W-:Y:S04]  /*5c60*/  STS.U16 [R0+UR6+0x8e00], R163 ;  /* 0x008e00a300007988 */ /* 0x000fe80008000406 */
[----:B------:R-:W-:Y:S04]  /*5c70*/  STS.U16 [R0+UR6+0x8f00], R162 ;  /* 0x008f00a200007988 */ /* 0x000fe80008000406 */
[----:B------:R-:W-:Y:S04]  /*5c80*/  STS.U16 [R0+UR6+0xac00], R26 ;  /* 0x00ac001a00007988 */ /* 0x000fe80008000406 */
[----:B------:R-:W-:Y:S04]  /*5c90*/  STS.U16 [R0+UR6+0xad00], R161 ;  /* 0x00ad00a100007988 */ /* 0x000fe80008000406 */
[----:B----4-:R-:W-:Y:S04]  /*5ca0*/  STS.U16 [R0+UR6+0xae00], R160 ;  /* 0x00ae00a000007988 */ /* 0x010fe80008000406 */
[----:B------:R0:W-:Y:S04]  /*5cb0*/  STS.U16 [R0+UR6+0xaf00], R201 ;  /* 0x00af00c900007988 */ /* 0x0001e80008000406 */
[----:B------:R-:W-:Y:S04]  /*5cc0*/  STS.U16 [R2+UR6+0x9000], R30 ;  /* 0x0090001e02007988 */ /* 0x000fe80008000406 */
[----:B------:R-:W-:Y:S01]  /*5cd0*/  STS.U16 [R2+UR6+0x9100], R29 ;  /* 0x0091001d02007988 */ /* 0x000fe20008000406 */
[----:B0-----:R-:W-:-:S03]  /*5ce0*/  LOP3.LUT R0, R217, 0x50, RZ, 0x3c, !PT ;  /* 0x00000050d9007812 */ /* 0x001fc600078e3cff */
[----:B------:R-:W-:Y:S04]  /*5cf0*/  STS.U16 [R2+UR6+0x9200], R28 ;  /* 0x0092001c02007988 */ /* 0x000fe80008000406 */
[----:B------:R-:W-:Y:S04]  /*5d00*/  STS.U16 [R2+UR6+0x9300], R27 ;  /* 0x0093001b02007988 */ /* 0x000fe80008000406 */
[----:B------:R-:W-:Y:S04]  /*5d10*/  STS.U16 [R2+UR6+0xb000], R202 ;  /* 0x00b000ca02007988 */ /* 0x000fe80008000406 */
[----:B------:R-:W-:Y:S04]  /*5d20*/  STS.U16 [R2+UR6+0xb100], R206 ;  /* 0x00b100ce02007988 */ /* 0x000fe80008000406 */
[----:B------:R-:W-:Y:S04]  /*5d30*/  STS.U16 [R2+UR6+0xb200], R207 ;  /* 0x00b200cf02007988 */ /* 0x000fe80008000406 */
[----:B------:R0:W-:Y:S04]  /*5d40*/  STS.U16 [R2+UR6+0xb300], R208 ;  /* 0x00b300d002007988 */ /* 0x0001e80008000406 */
[----:B------:R-:W-:Y:S01]  /*5d50*/  STS.U16 [R0+UR6+0x9400], R25 ;  /* 0x0094001900007988 */ /* 0x000fe20008000406 */
[----:B------:R-:W-:-:S03]  /*5d60*/  LEA R176, R218, R176, 0x5 ;  /* 0x000000b0dab07211 */ /* 0x000fc600078e28ff */
[----:B------:R-:W4:Y:S01]  /*5d70*/  LDL.64 R170, [R1+0x1a0] ;  /* 0x0001a00001aa7983 */ /* 0x000f220000100a00 */
[C---:B0-----:R-:W-:Y:S02]  /*5d80*/  LOP3.LUT R2, R217.reuse, 0x60, RZ, 0x3c, !PT ;  /* 0x00000060d9027812 */ /* 0x041fe400078e3cff */
[----:B------:R-:W-:Y:S01]  /*5d90*/  LOP3.LUT R217, R217, 0x70, RZ, 0x3c, !PT ;  /* 0x00000070d9d97812 */ /* 0x000fe200078e3cff */
        /* <DEDUP_REMOVED lines=12> */
[----:B--2---:R-:W-:Y:S04]  /*5e60*/  STS.U16 [R2+UR6+0xb900], R210 ;  /* 0x00b900d202007988 */ /* 0x004fe80008000406 */
[----:B------:R-:W-:Y:S04]  /*5e70*/  STS.U16 [R2+UR6+0xba00], R211 ;  /* 0x00ba00d302007988 */ /* 0x000fe80008000406 */
[----:B-----5:R1:W-:Y:S04]  /*5e80*/  STS.U16 [R2+UR6+0xbb00], R212 ;  /* 0x00bb00d402007988 */ /* 0x0203e80008000406 */
[----:B------:R-:W-:Y:S04]  /*5e90*/  STS.U16 [R217+UR6+0x9c00], R16 ;  /* 0x009c0010d9007988 */ /* 0x000fe80008000406 */
[----:B------:R-:W-:Y:S04]  /*5ea0*/  STS.U16 [R217+UR6+0x9d00], R15 ;  /* 0x009d000fd9007988 */ /* 0x000fe80008000406 */
[----:B------:R-:W-:Y:S04]  /*5eb0*/  STS.U16 [R217+UR6+0x9e00], R14 ;  /* 0x009e000ed9007988 */ /* 0x000fe80008000406 */
[----:B------:R-:W-:Y:S04]  /*5ec0*/  STS.U16 [R217+UR6+0x9f00], R9 ;  /* 0x009f0009d9007988 */ /* 0x000fe80008000406 */
[----:B------:R-:W-:Y:S04]  /*5ed0*/  STS.U16 [R217+UR6+0xbc00], R213 ;  /* 0x00bc00d5d9007988 */ /* 0x000fe80008000406 */
[----:B---3--:R-:W-:Y:S04]  /*5ee0*/  STS.U16 [R217+UR6+0xbd00], R214 ;  /* 0x00bd00d6d9007988 */ /* 0x008fe80008000406 */
[----:B------:R-:W-:Y:S04]  /*5ef0*/  STS.U16 [R217+UR6+0xbe00], R215 ;  /* 0x00be00d7d9007988 */ /* 0x000fe80008000406 */
[----:B------:R-:W-:Y:S01]  /*5f00*/  STS.U16 [R217+UR6+0xbf00], R216 ;  /* 0x00bf00d8d9007988 */ /* 0x000fe20008000406 */
[----:B------:R-:W-:Y:S01]  /*5f10*/  BAR.SYNC.DEFER_BLOCKING 0x0 ;  /* 0x0000000000007b1d */ /* 0x000fe20000010000 */
[----:B0-----:R-:W-:-:S05]  /*5f20*/  LOP3.LUT R0, R176, 0x20, RZ, 0x3c, !PT ;  /* 0x00000020b0007812 */ /* 0x001fca00078e3cff */
[----:B------:R-:W2:Y:S04]  /*5f30*/  LDL.64 R218, [R1+0x190] ;  /* 0x0001900001da7983 */ /* 0x000ea80000100a00 */
[----:B------:R-:W3:Y:S04]  /*5f40*/  LDL.64 R164, [R1+0x1a8] ;  /* 0x0001a80001a47983 */ /* 0x000ee80000100a00 */
[----:B------:R-:W-:Y:S04]  /*5f50*/  LDSM.16.MT88.4 R16, [R176+UR6] ;  /* 0x00000006b010783b */ /* 0x000fe80008004200 */
[----:B------:R-:W0:Y:S04]  /*5f60*/  LDSM.16.M88.4 R172, [R177+UR6+0x8000] ;  /* 0x00800006b1ac783b */ /* 0x000e280008000200 */
[----:B------:R-:W5:Y:S04]  /*5f70*/  LDSM.16.MT88.4 R200, [R0+UR6] ;  /* 0x0000000600c8783b */ /* 0x000f680008004200 */
[----:B------:R-:W5:Y:S04]  /*5f80*/  LDSM.16.MT88.4 R24, [R176+UR6+0x400] ;  /* 0x00040006b018783b */ /* 0x000f680008004200 */
[----:B------:R-:W5:Y:S01]  /*5f90*/  LDSM.16.MT88.4 R28, [R0+UR6+0x400] ;  /* 0x00040006001c783b */ /* 0x000f620008004200 */
[----:B-1----:R-:W-:-:S03]  /*5fa0*/  LOP3.LUT R2, R177, 0x40, RZ, 0x3c, !PT ;  /* 0x00000040b1027812 */ /* 0x002fc600078e3cff */
[----:B------:R-:W-:Y:S04]  /*5fb0*/  LDSM.16.MT88.4 R20, [R176+UR6+0x800] ;  /* 0x00080006b014783b */ /* 0x000fe80008004200 */
[----:B------:R-:W1:Y:S04]  /*5fc0*/  LDSM.16.M88.4 R196, [R2+UR6+0x8000] ;  /* 0x0080000602c4783b */ /* 0x000e680008000200 */
[----:B------:R-:W1:Y:S01]  /*5fd0*/  LDSM.16.MT88.4 R160, [R0+UR6+0x800] ;  /* 0x0008000600a0783b */ /* 0x000e620008004200 */
[-C--:B0-----:R-:W-:Y:S08]  /*5fe0*/  HMMA.16816.F32.BF16 R16, R16, R172.reuse, RZ ;  /* 0x000000ac1010723c */ /* 0x081ff000000418ff */
[----:B-----5:R-:W-:-:S12]  /*5ff0*/  HMMA.16816.F32.BF16 R200, R200, R172, RZ ;  /* 0x000000acc8c8723c */ /* 0x020fd800000418ff */
[-C--:B------:R-:W-:Y:S01]  /*6000*/  HMMA.16816.F32.BF16 R24, R24, R174.reuse, R16 ;  /* 0x000000ae1818723c */ /* 0x080fe20000041810 */
[----:B------:R-:W0:Y:S07]  /*6010*/  LDSM.16.MT88.4 R16, [R176+UR6+0xc00] ;  /* 0x000c0006b010783b */ /* 0x000e2e0008004200 */
[----:B------:R-:W-:Y:S01]  /*6020*/  HMMA.16816.F32.BF16 R172, R28, R174, R200 ;  /* 0x000000ae1cac723c */ /* 0x000fe200000418c8 */
[----:B------:R-:W5:Y:S04]  /*6030*/  LDSM.16.MT88.4 R28, [R0+UR6+0xc00] ;  /* 0x000c0006001c783b */ /* 0x000f680008004200 */
[----:B------:R-:W-:Y:S07]  /*6040*/  LDSM.16.M88.4 R200, [R177+UR6+0x8080] ;  /* 0x00808006b1c8783b */ /* 0x000fee0008000200 */
[-C--:B-1----:R-:W-:Y:S01]  /*6050*/  HMMA.16816.F32.BF16 R20, R20, R196.reuse, R24 ;  /* 0x000000c41414723c */ /* 0x082fe20000041818 */
[----:B------:R-:W1:Y:S07]  /*6060*/  LDSM.16.MT88.4 R24, [R176+UR6+0x1000] ;  /* 0x00100006b018783b */ /* 0x000e6e0008004200 */
[----:B------:R-:W-:Y:S01]  /*6070*/  HMMA.16816.F32.BF16 R160, R160, R196, R172 ;  /* 0x000000c4a0a0723c */ /* 0x000fe200000418ac */
[----:B------:R-:W1:Y:S11]  /*6080*/  LDSM.16.MT88.4 R172, [R0+UR6+0x1000] ;  /* 0x0010000600ac783b */ /* 0x000e760008004200 */
[-C--:B0-----:R-:W-:Y:S01]  /*6090*/  HMMA.16816.F32.BF16 R16, R16, R198.reuse, R20 ;  /* 0x000000c61010723c */ /* 0x081fe20000041814 */
[----:B------:R-:W0:Y:S07]  /*60a0*/  LDSM.16.MT88.4 R20, [R176+UR6+0x1400] ;  /* 0x00140006b014783b */ /* 0x000e2e0008004200 */
[----:B-----5:R-:W-:Y:S01]  /*60b0*/  HMMA.16816.F32.BF16 R196, R28, R198, R160 ;  /* 0x000000c61cc4723c */ /* 0x020fe200000418a0 */
        /* <DEDUP_REMOVED lines=14> */
[----:B------:R-:W4:Y:S11]  /*61a0*/  LDSM.16.MT88.4 R200, [R0+UR6+0x2000] ;  /* 0x0020000600c8783b */ /* 0x000f360008004200 */
[-C--:B0-----:R-:W-:Y:S01]  /*61b0*/  HMMA.16816.F32.BF16 R24, R24, R162.reuse, R16 ;  /* 0x000000a21818723c */ /* 0x081fe20000041810 */
[----:B------:R-:W0:Y:S07]  /*61c0*/  LDSM.16.MT88.4 R16, [R176+UR6+0x2400] ;  /* 0x00240006b010783b */ /* 0x000e2e0008004200 */
[----:B-----5:R-:W-:Y:S01]  /*61d0*/  HMMA.16816.F32.BF16 R160, R28, R162, R196 ;  /* 0x000000a21ca0723c */ /* 0x020fe200000418c4 */
[----:B------:R-:W5:Y:S04]  /*61e0*/  LDSM.16.MT88.4 R28, [R0+UR6+0x2400] ;  /* 0x00240006001c783b */ /* 0x000f680008004200 */
[----:B------:R-:W-:Y:S07]  /*61f0*/  LDSM.16.MT88.4 R196, [R176+UR6+0x2800] ;  /* 0x00280006b0c4783b */ /* 0x000fee0008004200 */
[-C--:B-1----:R-:W-:Y:S01]  /*6200*/  HMMA.16816.F32.BF16 R20, R20, R172.reuse, R24 ;  /* 0x000000ac1414723c */ /* 0x082fe20000041818 */
[----:B------:R-:W1:Y:S07]  /*6210*/  LDSM.16.M88.4 R24, [R2+UR6+0x8100] ;  /* 0x008100060218783b */ /* 0x000e6e0008000200 */
[----:B----4-:R-:W-:Y:S01]  /*6220*/  HMMA.16816.F32.BF16 R200, R200, R172, R160 ;  /* 0x000000acc8c8723c */ /* 0x010fe200000418a0 */
        /* <DEDUP_REMOVED lines=14> */
[----:B------:R-:W-:Y:S07]  /*6310*/  LDSM.16.M88.4 R28, [R2+UR6+0x8180] ;  /* 0x00818006021c783b */ /* 0x000fee0008000200 */
[-C--:B-1----:R-:W-:Y:S01]  /*6320*/  HMMA.16816.F32.BF16 R200, R200, R16.reuse, R20 ;  /* 0x00000010c8c8723c */ /* 0x082fe20000041814 */
[----:B------:R-:W1:Y:S07]  /*6330*/  LDSM.16.MT88.4 R20, [R176+UR6+0x3800] ;  /* 0x00380006b014783b */ /* 0x000e6e0008004200 */
        /* <DEDUP_REMOVED lines=71> */
[----:B------:R-:W1:Y:S04]  /*67b0*/  LDSM.16.MT88.4 R200, [R176+UR6+0x7800] ;  /* 0x00780006b0c8783b */ /* 0x000e680008004200 */
[----:B------:R-:W-:Y:S03]  /*67c0*/  LDSM.16.MT88.4 R176, [R176+UR6+0x7c00] ;  /* 0x007c0006b0b0783b */ /* 0x000fe60008004200 */
[----:B----4-:R-:W-:Y:S01]  /*67d0*/  HMMA.16816.F32.BF16 R16, R24, R28, R16 ;  /* 0x0000001c1810723c */ /* 0x010fe20000041810 */
[----:B------:R-:W4:Y:S04]  /*67e0*/  LDSM.16.MT88.4 R24, [R0+UR6+0x7800] ;  /* 0x007800060018783b */ /* 0x000f280008004200 */
[----:B------:R-:W3:Y:S07]  /*67f0*/  LDL.64 R28, [R1+0x1b0] ;  /* 0x0001b000011c7983 */ /* 0x000eee0000100a00 */
[-C--:B0-----:R-:W-:Y:S01]  /*6800*/  HMMA.16816.F32.BF16 R172, R196, R30.reuse, R172 ;  /* 0x0000001ec4ac723c */ /* 0x081fe200000418ac */
[----:B------:R-:W3:Y:S04]  /*6810*/  LDL.64 R196, [R1+0x158] ;  /* 0x0001580001c47983 */ /* 0x000ee80000100a00 */
[----:B------:R-:W3:Y:S03]  /*6820*/  LDL.64 R198, [R1+0xe0] ;  /* 0x0000e00001c67983 */ /* 0x000ee60000100a00 */
[----:B-----5:R-:W-:Y:S01]  /*6830*/  HMMA.16816.F32.BF16 R16, R20, R30, R16 ;  /* 0x0000001e1410723c */ /* 0x020fe20000041810 */
[----:B------:R-:W0:Y:S11]  /*6840*/  LDSM.16.MT88.4 R20, [R0+UR6+0x7c00] ;  /* 0x007c00060014783b */ /* 0x000e360008004200 */
[----:B-1----:R-:W-:Y:S01]  /*6850*/  HMMA.16816.F32.BF16 R172, R200, R160, R172 ;  /* 0x000000a0c8ac723c */ /* 0x002fe200000418ac */
[----:B------:R-:W5:Y:S01]  /*6860*/  LDL.64 R200, [R1+0x108] ;  /* 0x0001080001c87983 */ /* 0x000f620000100a00 */
[----:B--2---:R-:W-:-:S03]  /*6870*/  IMAD.WIDE R30, R12, 0x2, R218 ;  /* 0x000000020c1e7825 */ /* 0x004fc600078e02da */
[----:B------:R-:W2:Y:S03]  /*6880*/  LDL.64 R218, [R1+0xe8] ;  /* 0x0000e80001da7983 */ /* 0x000ea60000100a00 */
[----:B----4-:R-:W-:Y:S01]  /*6890*/  HMMA.16816.F32.BF16 R16, R24, R160, R16 ;  /* 0x000000a01810723c */ /* 0x010fe20000041810 */
[----:B------:R-:W4:Y:S04]  /*68a0*/  LDL.64 R160, [R1+0x148] ;  /* 0x0001480001a07983 */ /* 0x000f280000100a00 */
[----:B------:R-:W2:Y:S07]  /*68b0*/  LDL.64 R202, [R1+0xc8] ;  /* 0x0000c80001ca7983 */ /* 0x000eae0000100a00 */
[-C--:B------:R-:W-:Y:S01]  /*68c0*/  HMMA.16816.F32.BF16 R176, R176, R162.reuse, R172 ;  /* 0x000000a2b0b0723c */ /* 0x080fe200000418ac */
[----:B------:R-:W2:Y:S04]  /*68d0*/  LDL.64 R174, [R1+0x150] ;  /* 0x0001500001ae7983 */ /* 0x000ea80000100a00 */
[----:B------:R-:W2:Y:S03]  /*68e0*/  LDL.64 R172, [R1+0x140] ;  /* 0x0001400001ac7983 */ /* 0x000ea60000100a00 */
[----:B0-----:R-:W-:Y:S11]  /*68f0*/  HMMA.16816.F32.BF16 R16, R20, R162, R16 ;  /* 0x000000a21410723c */ /* 0x001ff60000041810 */
[----:B------:R-:W-:Y:S01]  /*6900*/  FMUL R15, R176, UR9 ;  /* 0x00000009b00f7c20 */ /* 0x000fe20008400000 */
[----:B------:R-:W-:Y:S01]  /*6910*/  FMUL R6, R177, UR9 ;  /* 0x00000009b1067c20 */ /* 0x000fe20008400000 */
[----:B------:R-:W-:Y:S01]  /*6920*/  FMUL R14, R178, UR9 ;  /* 0x00000009b20e7c20 */ /* 0x000fe20008400000 */
[----:B------:R-:W-:-:S05]  /*6930*/  FMUL R3, R179, UR9 ;  /* 0x00000009b3037c20 */ /* 0x000fca0008400000 */
[----:B------:R-:W-:Y:S01]  /*6940*/  FMUL R9, R16, UR9 ;  /* 0x0000000910097c20 */ /* 0x000fe20008400000 */
[----:B------:R-:W-:Y:S01]  /*6950*/  FMUL R2, R17, UR9 ;  /* 0x0000000911027c20 */ /* 0x000fe20008400000 */
[----:B------:R-:W-:Y:S01]  /*6960*/  FMUL R4, R18, UR9 ;  /* 0x0000000912047c20 */ /* 0x000fe20008400000 */
[----:B------:R-:W-:Y:S01]  /*6970*/  FMUL R0, R19, UR9 ;  /* 0x0000000913007c20 */ /* 0x000fe20008400000 */
[----:B------:R-:W-:Y:S02]  /*6980*/  FMNMX R15, R15, R6, !PT ;  /* 0x000000060f0f7209 */ /* 0x000fe40007800000 */
[----:B------:R-:W-:Y:S02]  /*6990*/  FMNMX R14, R14, R3, !PT ;  /* 0x000000030e0e7209 */ /* 0x000fe40007800000 */
[----:B------:R-:W-:Y:S02]  /*69a0*/  FMNMX R9, R9, R2, !PT ;  /* 0x0000000209097209 */ /* 0x000fe40007800000 */
[----:B------:R-:W-:Y:S01]  /*69b0*/  FMNMX R4, R4, R0, !PT ;  /* 0x0000000004047209 */ /* 0x000fe20007800000 */
[----:B------:R-:W0:Y:S04]  /*69c0*/  SHFL.BFLY PT, R6, R15, 0x2, 0x1f ;  /* 0x0c401f000f067f89 */ /* 0x000e2800000e0000 */
[----:B------:R-:W1:Y:S04]  /*69d0*/  SHFL.BFLY PT, R3, R14, 0x2, 0x1f ;  /* 0x0c401f000e037f89 */ /* 0x000e6800000e0000 */
[----:B------:R-:W1:Y:S04]  /*69e0*/  SHFL.BFLY PT, R2, R9, 0x2, 0x1f ;  /* 0x0c401f0009027f89 */ /* 0x000e6800000e0000 */
[----:B------:R-:W1:Y:S01]  /*69f0*/  SHFL.BFLY PT, R0, R4, 0x2, 0x1f ;  /* 0x0c401f0004007f89 */ /* 0x000e6200000e0000 */
[----:B------:R-:W1:Y:S01]  /*6a00*/  S2R R22, SR_TID.X ;  /* 0x0000000000167919 */ /* 0x000e620000002100 */
[----:B0-----:R-:W-:-:S02]  /*6a10*/  FMNMX R15, R15, R6, !PT ;  /* 0x000000060f0f7209 */ /* 0x001fc40007800000 */
[----:B-1----:R-:W-:Y:S02]  /*6a20*/  FMNMX R14, R14, R3, !PT ;  /* 0x000000030e0e7209 */ /* 0x002fe40007800000 */
[----:B------:R-:W-:Y:S02]  /*6a30*/  FMNMX R9, R9, R2, !PT ;  /* 0x0000000209097209 */ /* 0x000fe40007800000 */
[----:B------:R-:W-:Y:S01]  /*6a40*/  FMNMX R4, R4, R0, !PT ;  /* 0x0000000004047209 */ /* 0x000fe20007800000 */
[----:B------:R-:W0:Y:S04]  /*6a50*/  SHFL.BFLY PT, R2, R15, 0x1, 0x1f ;  /* 0x0c201f000f027f89 */ /* 0x000e2800000e0000 */
[----:B------:R-:W1:Y:S04]  /*6a60*/  SHFL.BFLY PT, R3, R14, 0x1, 0x1f ;  /* 0x0c201f000e037f89 */ /* 0x000e6800000e0000 */
[----:B------:R-:W1:Y:S04]  /*6a70*/  SHFL.BFLY PT, R0, R9, 0x1, 0x1f ;  /* 0x0c201f0009007f89 */ /* 0x000e6800000e0000 */
[----:B------:R-:W1:Y:S01]  /*6a80*/  SHFL.BFLY PT, R6, R4, 0x1, 0x1f ;  /* 0x0c201f0004067f89 */ /* 0x000e6200000e0000 */
[----:B------:R-:W-:Y:S01]  /*6a90*/  IMAD.SHL.U32 R23, R22, 0x2, RZ ;  /* 0x0000000216177824 */ /* 0x000fe200078e00ff */
[----:B------:R-:W-:-:S04]  /*6aa0*/  SHF.R.U32.HI R20, RZ, 0x3, R22 ;  /* 0x00000003ff147819 */ /* 0x000fc80000011616 */
[----:B------:R-:W-:Y:S02]  /*6ab0*/  LOP3.LUT R232, R23, 0x38, RZ, 0xc0, !PT ;  /* 0x0000003817e87812 */ /* 0x000fe400078ec0ff */
[----:B------:R-:W-:-:S03]  /*6ac0*/  LOP3.LUT R20, R20, 0x4, RZ, 0xc0, !PT ;  /* 0x0000000414147812 */ /* 0x000fc600078ec0ff */
[----:B------:R-:W-:Y:S01]  /*6ad0*/  VIADD R8, R232, UR6 ;  /* 0x00000006e8087c36 */ /* 0x000fe20008000000 */
[----:B0-----:R-:W-:-:S03]  /*6ae0*/  FMNMX R2, R15, R2, !PT ;  /* 0x000000020f027209 */ /* 0x001fc60007800000 */
[----:B------:R-:W-:Y:S01]  /*6af0*/  IMAD.IADD R8, R8, 0x1, R20 ;  /* 0x0000000108087824 */ /* 0x000fe200078e0214 */
[----:B------:R-:W-:Y:S01]  /*6b00*/  BAR.SYNC.DEFER_BLOCKING 0x0 ;  /* 0x0000000000007b1d */ /* 0x000fe20000010000 */
[----:B-1----:R-:W-:Y:S02]  /*6b10*/  FMNMX R3, R14, R3, !PT ;  /* 0x000000030e037209 */ /* 0x002fe40007800000 */
[----:B------:R-:W-:Y:S02]  /*6b20*/  FMNMX R0, R9, R0, !PT ;  /* 0x0000000009007209 */ /* 0x000fe40007800000 */
[----:B------:R-:W-:Y:S01]  /*6b30*/  FMNMX R4, R4, R6, !PT ;  /* 0x0000000604047209 */ /* 0x000fe20007800000 */
[----:B------:R-:W-:Y:S04]  /*6b40*/  @P0 STS [R8+0x8000], R2 ;  /* 0x0080000208000388 */ /* 0x000fe80000000800 */
[----:B------:R-:W-:Y:S04]  /*6b50*/  @P0 STS [R8+0x8040], R3 ;  /* 0x0080400308000388 */ /* 0x000fe80000000800 */
[----:B------:R-:W-:Y:S04]  /*6b60*/  @P0 STS [R8+0x8080], R0 ;  /* 0x0080800008000388 */ /* 0x000fe80000000800 */
[----:B------:R-:W-:Y:S01]  /*6b70*/  @P0 STS [R8+0x80c0], R4 ;  /* 0x0080c00408000388 */ /* 0x000fe20000000800 */
[----:B------:R-:W-:Y:S01]  /*6b80*/  BAR.SYNC.DEFER_BLOCKING 0x0 ;  /* 0x0000000000007b1d */ /* 0x000fe20000010000 */
[----:B------:R-:W-:-:S04]  /*6b90*/  LOP3.LUT R9, R22, 0x7f, RZ, 0xc0, !PT ;  /* 0x0000007f16097812 */ /* 0x000fc800078ec0ff */
[----:B------:R-:W-:-:S05]  /*6ba0*/  LEA R6, R9, UR6, 0x2 ;  /* 0x0000000609067c11 */ /* 0x000fca000f8e10ff */
[----:B------:R-:W0:Y:S04]  /*6bb0*/  @!P2 LDS R10, [R6+0x8000] ;  /* 0x00800000060aa984 */ /* 0x000e280000000800 */
[----:B0-----:R-:W0:Y:S02]  /*6bc0*/  SHFL.BFLY PT, R0, R10, 0x1, 0x1f ;  /* 0x0c201f000a007f89 */ /* 0x001e2400000e0000 */
[----:B0-----:R-:W-:-:S05]  /*6bd0*/  FMNMX R0, R10, R0, !PT ;  /* 0x000000000a007209 */ /* 0x001fca0007800000 */
[----:B------:R-:W-:Y:S01]  /*6be0*/  @P1 STS [R6+0x8000], R0 ;  /* 0x0080000006001388 */ /* 0x000fe20000000800 */
[----:B------:R-:W-:Y:S06]  /*6bf0*/  BAR.SYNC.DEFER_BLOCKING 0x0 ;  /* 0x0000000000007b1d */ /* 0x000fec0000010000 */
[----:B------:R-:W0:Y:S04]  /*6c00*/  LDS R0, [R232+UR6+0x8000] ;  /* 0x00800006e8007984 */ /* 0x000e280008000800 */
[----:B------:R-:W1:Y:S04]  /*6c10*/  LDS R2, [R232+UR6+0x8040] ;  /* 0x00804006e8027984 */ /* 0x000e680008000800 */
[----:B------:R-:W1:Y:S04]  /*6c20*/  LDS R4, [R232+UR6+0x80c0] ;  /* 0x0080c006e8047984 */ /* 0x000e680008000800 */
[----:B------:R-:W1:Y:S01]  /*6c30*/  LDS R3, [R232+UR6+0x8080] ;  /* 0x00808006e8037984 */ /* 0x000e620008000800 */
[----:B0-----:R-:W-:-:S02]  /*6c40*/  FMNMX R0, R0, R166, !PT ;  /* 0x000000a600007209 */ /* 0x001fc40007800000 */
[----:B-1----:R-:W-:-:S03]  /*6c50*/  FMNMX R2, R2, R168, !PT ;  /* 0x000000a802027209 */ /* 0x002fc60007800000 */
[--C-:B------:R-:W-:Y:S01]  /*6c60*/  FFMA R176, R176, UR9, -R0.reuse ;  /* 0x00000009b0b07c23 */ /* 0x100fe20008000800 */
[----:B------:R-:W-:Y:S01]  /*6c70*/  FMNMX R4, R4, R7, !PT ;  /* 0x0000000704047209 */ /* 0x000fe20007800000 */
[----:B------:R-:W-:Y:S01]  /*6c80*/  FFMA R177, R177, UR9, -R0 ;  /* 0x00000009b1b17c23 */ /* 0x000fe20008000800 */
[--C-:B------:R-:W-:Y:S01]  /*6c90*/  FFMA R178, R178, UR9, -R2.reuse ;  /* 0x00000009b2b27c23 */ /* 0x100fe20008000802 */
[----:B------:R-:W-:Y:S01]  /*6ca0*/  FFMA R179, R179, UR9, -R2 ;  /* 0x00000009b3b37c23 */ /* 0x000fe20008000802 */
[----:B------:R-:W-:Y:S01]  /*6cb0*/  FMNMX R3, R3, R13, !PT ;  /* 0x0000000d03037209 */ /* 0x000fe20007800000 */
[--C-:B------:R-:W-:Y:S01]  /*6cc0*/  FFMA R19, R19, UR9, -R4.reuse ;  /* 0x0000000913137c23 */ /* 0x100fe20008000804 */
[----:B------:R-:W-:Y:S01]  /*6cd0*/  FMUL R176, R176, 1.4426950216293334961 ;  /* 0x3fb8aa3bb0b07820 */ /* 0x000fe20000400000 */
[----:B------:R-:W-:Y:S01]  /*6ce0*/  FMUL R177, R177, 1.4426950216293334961 ;  /* 0x3fb8aa3bb1b17820 */ /* 0x000fe20000400000 */
[----:B------:R-:W-:Y:S01]  /*6cf0*/  FMUL R178, R178, 1.4426950216293334961 ;  /* 0x3fb8aa3bb2b27820 */ /* 0x000fe20000400000 */
[----:B------:R-:W-:Y:S01]  /*6d00*/  FMUL R179, R179, 1.4426950216293334961 ;  /* 0x3fb8aa3bb3b37820 */ /* 0x000fe20000400000 */
[--C-:B------:R-:W-:Y:S01]  /*6d10*/  FFMA R16, R16, UR9, -R3.reuse ;  /* 0x0000000910107c23 */ /* 0x100fe20008000803 */
[----:B------:R-:W-:Y:S01]  /*6d20*/  FFMA R17, R17, UR9, -R3 ;  /* 0x0000000911117c23 */ /* 0x000fe20008000803 */
[----:B------:R-:W-:Y:S01]  /*6d30*/  FFMA R18, R18, UR9, -R4 ;  /* 0x0000000912127c23 */ /* 0x000fe20008000804 */
[----:B------:R-:W-:Y:S01]  /*6d40*/  FMUL R14, R19, 1.4426950216293334961 ;  /* 0x3fb8aa3b130e7820 */ /* 0x000fe20000400000 */
[----:B------:R-:W-:Y:S01]  /*6d50*/  MUFU.EX2 R217, R176 ;  /* 0x000000b000d97308 */ /* 0x000fe20000000800 */
[----:B------:R-:W-:Y:S01]  /*6d60*/  FMUL R16, R16, 1.4426950216293334961 ;  /* 0x3fb8aa3b10107820 */ /* 0x000fe20000400000 */
[----:B------:R-:W-:Y:S01]  /*6d70*/  FMUL R17, R17, 1.4426950216293334961 ;  /* 0x3fb8aa3b11117820 */ /* 0x000fe20000400000 */
[----:B------:R-:W-:-:S05]  /*6d80*/  FMUL R18, R18, 1.4426950216293334961 ;  /* 0x3fb8aa3b12127820 */ /* 0x000fca0000400000 */
[----:B------:R0:W1:Y:S08]  /*6d90*/  MUFU.EX2 R215, R177 ;  /* 0x000000b100d77308 */ /* 0x0000700000000800 */
[----:B------:R-:W-:Y:S01]  /*6da0*/  MUFU.EX2 R213, R178 ;  /* 0x000000b200d57308 */ /* 0x000fe20000000800 */
[----:B------:R-:W-:Y:S01]  /*6db0*/  SHF.L.U32 R245, R22, 0x5, RZ ;  /* 0x0000000516f57819 */ /* 0x000fe200000006ff */
[C---:B---3--:R-:W-:Y:S01]  /*6dc0*/  IMAD.WIDE R26, R12.reuse, 0x2, R28 ;  /* 0x000000020c1a7825 */ /* 0x048fe200078e021c */
[----:B0-----:R-:W3:Y:S05]  /*6dd0*/  LDL.64 R176, [R1+0x118] ;  /* 0x0001180001b07983 */ /* 0x001eea0000100a00 */
[----:B------:R-:W0:Y:S08]  /*6de0*/  MUFU.EX2 R211, R179 ;  /* 0x000000b300d37308 */ /* 0x000e300000000800 */
[----:B------:R-:W-:Y:S08]  /*6df0*/  MUFU.EX2 R209, R16 ;  /* 0x0000001000d17308 */ /* 0x000ff00000000800 */
[----:B------:R-:W0:Y:S08]  /*6e00*/  MUFU.EX2 R207, R17 ;  /* 0x0000001100cf7308 */ /* 0x000e300000000800 */
[----:B------:R1:W-:Y:S08]  /*6e10*/  MUFU.EX2 R204, R18 ;  /* 0x0000001200cc7308 */ /* 0x0003f00000000800 */
[----:B------:R-:W2:Y:S01]  /*6e20*/  MUFU.EX2 R14, R14 ;  /* 0x0000000e000e7308 */ /* 0x000ea20000000800 */
[----:B-1----:R-:W-:Y:S01]  /*6e30*/  FADD R18, R217, R215 ;  /* 0x000000d7d9127221 */ /* 0x002fe20000000000 */
[----:B0-----:R-:W-:Y:S01]  /*6e40*/  FADD R19, R213, R211 ;  /* 0x000000d3d5137221 */ /* 0x001fe20000000000 */
[----:B------:R-:W-:Y:S01]  /*6e50*/  FADD R16, R209, R207 ;  /* 0x000000cfd1107221 */ /* 0x000fe20000000000 */
[----:B------:R-:W-:Y:S01]  /*6e60*/  IMAD.WIDE R28, R12, 0x2, R234 ;  /* 0x000000020c1c7825 */ /* 0x000fe200078e02ea */
[----:B------:R-:W3:Y:S04]  /*6e70*/  LDL.64 R178, [R1+0x128] ;  /* 0x0001280001b27983 */ /* 0x000ee80000100a00 */
[----:B------:R-:W0:Y:S04]  /*6e80*/  SHFL.BFLY PT, R20, R18, 0x2, 0x1f ;  /* 0x0c401f0012147f89 */ /* 0x000e2800000e0000 */
[----:B------:R-:W1:Y:S01]  /*6e90*/  SHFL.BFLY PT, R21, R19, 0x2, 0x1f ;  /* 0x0c401f0013157f89 */ /* 0x000e6200000e0000 */
[----:B--2---:R-:W-:-:S03]  /*6ea0*/  FADD R15, R204, R14 ;  /* 0x0000000ecc0f7221 */ /* 0x004fc60000000000 */
[----:B------:R-:W2:Y:S04]  /*6eb0*/  SHFL.BFLY PT, R17, R16, 0x2, 0x1f ;  /* 0x0c401f0010117f89 */ /* 0x000ea800000e0000 */
[----:B------:R-:W5:Y:S01]  /*6ec0*/  SHFL.BFLY PT, R9, R15, 0x2, 0x1f ;  /* 0x0c401f000f097f89 */ /* 0x000f6200000e0000 */
[----:B----4-:R-:W-:-:S04]  /*6ed0*/  IMAD.WIDE R160, R12, 0x2, R160 ;  /* 0x000000020ca07825 */ /* 0x010fc800078e02a0 */
[----:B------:R-:W-:-:S04]  /*6ee0*/  IMAD.WIDE R172, R12, 0x2, R172 ;  /* 0x000000020cac7825 */ /* 0x000fc800078e02ac */
[----:B------:R-:W-:-:S04]  /*6ef0*/  IMAD.WIDE R24, R12, 0x2, R164 ;  /* 0x000000020c187825 */ /* 0x000fc800078e02a4 */
[----:B------:R-:W-:-:S04]  /*6f00*/  IMAD.WIDE R162, R12, 0x2, R220 ;  /* 0x000000020ca27825 */ /* 0x000fc800078e02dc */
[----:B0-----:R-:W-:Y:S01]  /*6f10*/  FADD R20, R18, R20 ;  /* 0x0000001412147221 */ /* 0x001fe20000000000 */
[----:B-1----:R-:W-:Y:S01]  /*6f20*/  FADD R21, R19, R21 ;  /* 0x0000001513157221 */ /* 0x002fe20000000000 */
[----:B------:R-:W4:Y:S01]  /*6f30*/  LDL.64 R164, [R1+0x120] ;  /* 0x0001200001a47983 */ /* 0x000f220000100a00 */
[----:B--2---:R-:W-:-:S03]  /*6f40*/  FADD R17, R16, R17 ;  /* 0x0000001110117221 */ /* 0x004fc60000000000 */
[----:B------:R-:W2:Y:S01]  /*6f50*/  LDL.64 R220, [R1+0xd0] ;  /* 0x0000d00001dc7983 */ /* 0x000ea20000100a00 */
[----:B-----5:R-:W-:-:S03]  /*6f60*/  FADD R9, R15, R9 ;  /* 0x000000090f097221 */ /* 0x020fc60000000000 */
[----:B------:R-:W0:Y:S04]  /*6f70*/  SHFL.BFLY PT, R16, R21, 0x1, 0x1f ;  /* 0x0c201f0015107f89 */ /* 0x000e2800000e0000 */
[----:B------:R-:W1:Y:S01]  /*6f80*/  SHFL.BFLY PT, R15, R20, 0x1, 0x1f ;  /* 0x0c201f00140f7f89 */ /* 0x000e6200000e0000 */
[----:B------:R-:W-:Y:S01]  /*6f90*/  BAR.SYNC.DEFER_BLOCKING 0x0 ;  /* 0x0000000000007b1d */ /* 0x000fe20000010000 */
[----:B------:R-:W-:-:S05]  /*6fa0*/  FADD R169, -R0, R166 ;  /* 0x000000a600a97221 */ /* 0x000fca0000000100 */
[----:B------:R-:W5:Y:S01]  /*6fb0*/  LDL.64 R234, [R1+0x50] ;  /* 0x0000500001ea7983 */ /* 0x000f620000100a00 */
[----:B0-----:R-:W-:Y:S01]  /*6fc0*/  FADD R16, R21, R16 ;  /* 0x0000001015107221 */ /* 0x001fe20000000000 */
[----:B-1----:R-:W-:Y:S01]  /*6fd0*/  FADD R15, R20, R15 ;  /* 0x0000000f140f7221 */ /* 0x002fe20000000000 */
[----:B------:R-:W-:Y:S02]  /*6fe0*/  IMAD.WIDE R20, R12, 0x2, R180 ;  /* 0x000000020c147825 */ /* 0x000fe400078e02b4 */
[----:B------:R-:W2:Y:S04]  /*6ff0*/  LDL.64 R180, [R1+0x138] ;  /* 0x0001380001b47983 */ /* 0x000ea80000100a00 */
[----:B------:R-:W0:Y:S04]  /*7000*/  SHFL.BFLY PT, R18, R17, 0x1, 0x1f ;  /* 0x0c201f0011127f89 */ /* 0x000e2800000e0000 */
[----:B------:R-:W1:Y:S04]  /*7010*/  SHFL.BFLY PT, R19, R9, 0x1, 0x1f ;  /* 0x0c201f0009137f89 */ /* 0x000e6800000e0000 */
[----:B------:R-:W-:Y:S04]  /*7020*/  @P0 STS [R8+0x8000], R15 ;  /* 0x0080000f08000388 */ /* 0x000fe80000000800 */
[----:B------:R-:W-:Y:S01]  /*7030*/  @P0 STS [R8+0x8040], R16 ;  /* 0x0080401008000388 */ /* 0x000fe20000000800 */
[----:B0-----:R-:W-:Y:S01]  /*7040*/  FADD R18, R17, R18 ;  /* 0x0000001211127221 */ /* 0x001fe20000000000 */
[----:B-1----:R-:W-:-:S04]  /*7050*/  FADD R19, R9, R19 ;  /* 0x0000001309137221 */ /* 0x002fc80000000000 */
[----:B------:R-:W-:Y:S04]  /*7060*/  @P0 STS [R8+0x8080], R18 ;  /* 0x0080801208000388 */ /* 0x000fe80000000800 */
[----:B------:R0:W-:Y:S01]  /*7070*/  @P0 STS [R8+0x80c0], R19 ;  /* 0x0080c01308000388 */ /* 0x0001e20000000800 */
[----:B------:R-:W-:Y:S06]  /*7080*/  BAR.SYNC.DEFER_BLOCKING 0x0 ;  /* 0x0000000000007b1d */ /* 0x000fec0000010000 */
[----:B------:R-:W1:Y:S01]  /*7090*/  @!P2 LDS R5, [R6+0x8000] ;  /* 0x008000000605a984 */ /* 0x000e620000000800 */
[----:B0-----:R-:W-:-:S02]  /*70a0*/  SHF.R.S32.HI R19, RZ, 0x2, R22 ;  /* 0x00000002ff137819 */ /* 0x001fc40000011416 */
[C---:B------:R-:W-:Y:S02]  /*70b0*/  LOP3.LUT R9, R22.reuse, 0x3f, RZ, 0xc0, !PT ;  /* 0x0000003f16097812 */ /* 0x040fe400078ec0ff */
[----:B------:R-:W-:Y:S01]  /*70c0*/  SHF.R.S32.HI R17, RZ, 0x6, R22 ;  /* 0x00000006ff117819 */ /* 0x000fe20000011416 */
[----:B-1----:R-:W0:Y:S01]  /*70d0*/  SHFL.BFLY PT, R8, R5, 0x1, 0x1f ;  /* 0x0c201f0005087f89 */ /* 0x002e2200000e0000 */
[----:B------:R-:W-:Y:S01]  /*70e0*/  SGXT R19, R19, 0x1 ;  /* 0x000000011313781a */ /* 0x000fe20000000200 */
[----:B------:R-:W-:Y:S01]  /*70f0*/  IMAD.SHL.U32 R9, R9, 0x2, RZ ;  /* 0x0000000209097824 */ /* 0x000fe200078e00ff */
[C---:B------:R-:W-:Y:S02]  /*7100*/  LOP3.LUT R16, R22.reuse, 0x10, RZ, 0xc0, !PT ;  /* 0x0000001016107812 */ /* 0x040fe400078ec0ff */
[----:B------:R-:W-:Y:S02]  /*7110*/  SGXT R17, R17, 0x1 ;  /* 0x000000011111781a */ /* 0x000fe40000000200 */
[----:B------:R-:W-:Y:S01]  /*7120*/  LOP3.LUT R18, R22, 0x20, RZ, 0xc0, !PT ;  /* 0x0000002016127812 */ /* 0x000fe200078ec0ff */
[----:B0-----:R-:W-:-:S05]  /*7130*/  FADD R8, R5, R8 ;  /* 0x0000000805087221 */ /* 0x001fca0000000000 */
[----:B------:R0:W-:Y:S01]  /*7140*/  @P1 STS [R6+0x8000], R8 ;  /* 0x0080000806001388 */ /* 0x0001e20000000800 */
[----:B------:R-:W-:Y:S01]  /*7150*/  BAR.SYNC.DEFER_BLOCKING 0x0 ;  /* 0x0000000000007b1d */ /* 0x000fe20000010000 */
[----:B------:R-:W-:Y:S02]  /*7160*/  LOP3.LUT R19, R19, 0x90, RZ, 0xc0, !PT ;  /* 0x0000009013137812 */ /* 0x000fe400078ec0ff */
[----:B------:R-:W-:Y:S02]  /*7170*/  LEA R16, R16, UR6, 0x6 ;  /* 0x0000000610107c11 */ /* 0x000fe4000f8e30ff */
[----:B------:R-:W-:Y:S02]  /*7180*/  LOP3.LUT R15, R245, 0x60, RZ, 0xc0, !PT ;  /* 0x00000060f50f7812 */ /* 0x000fe400078ec0ff */
[----:B------:R-:W-:Y:S02]  /*7190*/  LOP3.LUT R17, R9, 0x90, R17, 0x78, !PT ;  /* 0x0000009009117812 */ /* 0x000fe400078e7811 */
[----:B------:R-:W-:-:S02]  /*71a0*/  SHF.R.U32.HI R18, RZ, 0x1, R18 ;  /* 0x00000001ff127819 */ /* 0x000fc40000011612 */
[----:B------:R-:W-:Y:S01]  /*71b0*/  LOP3.LUT R9, R19, 0x160, R245, 0xf8, !PT ;  /* 0x0000016013097812 */ /* 0x000fe200078ef8f5 */
[----:B------:R-:W-:Y:S01]  /*71c0*/  IMAD.IADD R16, R15, 0x1, R16 ;  /* 0x000000010f107824 */ /* 0x000fe200078e0210 */
[C---:B------:R-:W-:Y:S02]  /*71d0*/  LOP3.LUT R18, R19.reuse, R18, RZ, 0x3c, !PT ;  /* 0x0000001213127212 */ /* 0x040fe400078e3cff */
[----:B------:R-:W-:Y:S02]  /*71e0*/  LOP3.LUT R15, R22, 0x60, RZ, 0xc0, !PT ;  /* 0x00000060160f7812 */ /* 0x000fe400078ec0ff */
[----:B------:R-:W-:Y:S02]  /*71f0*/  LOP3.LUT R19, R19, 0x10, R23, 0x78, !PT ;  /* 0x0000001013137812 */ /* 0x000fe400078e7817 */
[----:B------:R-:W-:Y:S01]  /*7200*/  LOP3.LUT R9, R9, 0x10, R22, 0x78, !PT ;  /* 0x0000001009097812 */ /* 0x000fe200078e7816 */
[----:B------:R-:W-:Y:S02]  /*7210*/  IMAD.WIDE R22, R12, 0x2, R170 ;  /* 0x000000020c167825 */ /* 0x000fe400078e02aa */
[----:B------:R-:W5:Y:S02]  /*7220*/  LDL.64 R170, [R1+0x130] ;  /* 0x0001300001aa7983 */ /* 0x000f640000100a00 */
[----:B------:R-:W-:-:S02]  /*7230*/  IMAD R16, R15, 0x8, R16 ;  /* 0x000000080f107824 */ /* 0x000fc400078e0210 */
[----:B------:R1:W5:Y:S04]  /*7240*/  LDG.E.U16 R15, desc[UR10][R22.64] ;  /* 0x0000000a160f7981 */ /* 0x000368000c1e1500 */
[----:B------:R-:W5:Y:S04]  /*7250*/  LDG.E.U16 R21, desc[UR10][R20.64] ;  /* 0x0000000a14157981 */ /* 0x000f68000c1e1500 */
[----:B0-----:R0:W5:Y:S01]  /*7260*/  LDG.E.U16 R6, desc[UR10][R24.64] ;  /* 0x0000000a18067981 */ /* 0x001162000c1e1500 */
[----:B-1----:R-:W-:-:S03]  /*7270*/  IMAD.WIDE R22, R12, 0x2, R242 ;  /* 0x000000020c167825 */ /* 0x002fc600078e02f2 */
[----:B------:R-:W5:Y:S04]  /*7280*/  LDG.E.U16 R8, desc[UR10][R26.64] ;  /* 0x0000000a1a087981 */ /* 0x000f68000c1e1500 */
[----:B------:R-:W5:Y:S04]  /*7290*/  LDG.E.U16 R22, desc[UR10][R22.64] ;  /* 0x0000000a16167981 */ /* 0x000f68000c1e1500 */
[----:B------:R1:W5:Y:S01]  /*72a0*/  LDG.E.U16 R20, desc[UR10][R30.64] ;  /* 0x0000000a1e147981 */ /* 0x000362000c1e1500 */
[----:B0-----:R-:W-:-:S04]  /*72b0*/  IMAD.WIDE R24, R12, 0x2, R238 ;  /* 0x000000020c187825 */ /* 0x001fc800078e02ee */
[----:B------:R-:W-:Y:S01]  /*72c0*/  FMUL R169, R169, 1.4426950216293334961 ;  /* 0x3fb8aa3ba9a97820 */ /* 0x000fe20000400000 */
[----:B------:R-:W5:Y:S04]  /*72d0*/  LDL.64 R242, [R1+0x80] ;  /* 0x0000800001f27983 */ /* 0x000f680000100a00 */
[----:B------:R0:W5:Y:S01]  /*72e0*/  LDG.E.U16 R23, desc[UR10][R28.64] ;  /* 0x0000000a1c177981 */ /* 0x000162000c1e1500 */
[----:B-1----:R-:W-:-:S03]  /*72f0*/  IMAD.WIDE R30, R12, 0x2, R174 ;  /* 0x000000020c1e7825 */ /* 0x002fc600078e02ae */
[----:B------:R-:W5:Y:S04]  /*7300*/  LDL.64 R174, [R1+0x110] ;  /* 0x0001100001ae7983 */ /* 0x000f680000100a00 */
[----:B------:R-:W5:Y:S01]  /*7310*/  LDG.E.U16 R30, desc[UR10][R30.64] ;  /* 0x0000000a1e1e7981 */ /* 0x000f62000c1e1500 */
[----:B0-----:R-:W-:-:S03]  /*7320*/  IMAD.WIDE R28, R12, 0x2, R196 ;  /* 0x000000020c1c7825 */ /* 0x001fc600078e02c4 */
[----:B------:R-:W5:Y:S04]  /*7330*/  LDL.64 R196, [R1+0xf8] ;  /* 0x0000f80001c47983 */ /* 0x000f680000100a00 */
[----:B------:R-:W5:Y:S04]  /*7340*/  LDG.E.U16 R28, desc[UR10][R28.64] ;  /* 0x0000000a1c1c7981 */ /* 0x000f68000c1e1500 */
[----:B------:R0:W5:Y:S01]  /*7350*/  LDG.E.U16 R31, desc[UR10][R172.64] ;  /* 0x0000000aac1f7981 */ /* 0x000162000c1e1500 */
[----:B------:R-:W-:-:S03]  /*7360*/  IMAD.WIDE R26, R12, 0x2, R228 ;  /* 0x000000020c1a7825 */ /* 0x000fc600078e02e4 */
[----:B------:R-:W5:Y:S04]  /*7370*/  LDG.E.U16 R24, desc[UR10][R24.64] ;  /* 0x0000000a18187981 */ /* 0x000f68000c1e1500 */
[----:B------:R2:W5:Y:S01]  /*7380*/  LDG.E.U16 R29, desc[UR10][R160.64] ;  /* 0x0000000aa01d7981 */ /* 0x000562000c1e1500 */
[----:B0-----:R-:W-:-:S03]  /*7390*/  IMAD.WIDE R172, R12, 0x2, R200 ;  /* 0x000000020cac7825 */ /* 0x001fc600078e02c8 */
[----:B------:R-:W5:Y:S04]  /*73a0*/  LDL.64 R200, [R1+0xd8] ;  /* 0x0000d80001c87983 */ /* 0x000f680000100a00 */
[----:B------:R0:W5:Y:S04]  /*73b0*/  LDG.E.U16 R25, desc[UR10][R26.64] ;  /* 0x0000000a1a197981 */ /* 0x000168000c1e1500 */
[----:B------:R-:W5:Y:S04]  /*73c0*/  LDG.E.U16 R167, desc[UR10][R172.64] ;  /* 0x0000000aaca77981 */ /* 0x000f68000c1e1500 */
[----:B------:R-:W5:Y:S04]  /*73d0*/  LDL.64 R228, [R1+0x90] ;  /* 0x0000900001e47983 */ /* 0x000f680000100a00 */
[----:B------:R-:W5:Y:S01]  /*73e0*/  LDL.64 R238, [R1+0x60] ;  /* 0x0000600001ee7983 */ /* 0x000f620000100a00 */
[----:B--2---:R-:W-:-:S03]  /*73f0*/  IMAD.WIDE R160, R12, 0x2, R180 ;  /* 0x000000020ca07825 */ /* 0x004fc600078e02b4 */
[----:B------:R-:W2:Y:S01]  /*7400*/  LDL.64 R180, [R1+0x100] ;  /* 0x0001000001b47983 */ /* 0x000ea20000100a00 */
[----:B0-----:R-:W-:-:S03]  /*7410*/  IMAD.WIDE R26, R12, 0x2, R224 ;  /* 0x000000020c1a7825 */ /* 0x001fc600078e02e0 */
[----:B------:R-:W2:Y:S04]  /*7420*/  LDL.64 R224, [R1+0xf0] ;  /* 0x0000f00001e07983 */ /* 0x000ea80000100a00 */
[----:B------:R-:W2:Y:S04]  /*7430*/  LDG.E.U16 R27, desc[UR10][R26.64] ;  /* 0x0000000a1a1b7981 */ /* 0x000ea8000c1e1500 */
[----:B------:R-:W2:Y:S04]  /*7440*/  LDG.E.U16 R161, desc[UR10][R160.64] ;  /* 0x0000000aa0a17981 */ /* 0x000ea8000c1e1500 */
[----:B------:R3:W2:Y:S02]  /*7450*/  LDG.E.U16 R26, desc[UR10][R162.64] ;  /* 0x0000000aa21a7981 */ /* 0x0006a4000c1e1500 */
[----:B---3--:R-:W-:-:S04]  /*7460*/  IMAD.WIDE R162, R12, 0x2, R178 ;  /* 0x000000020ca27825 */ /* 0x008fc800078e02b2 */
[C---:B------:R-:W-:Y:S02]  /*7470*/  IMAD.WIDE R178, R12.reuse, 0x2, R176 ;  /* 0x000000020cb27825 */ /* 0x040fe400078e02b0 */
[----:B------:R-:W3:Y:S02]  /*7480*/  LDG.E.U16 R162, desc[UR10][R162.64] ;  /* 0x0000000aa2a27981 */ /* 0x000ee4000c1e1500 */
[----:B----4-:R-:W-:-:S06]  /*7490*/  IMAD.WIDE R164, R12, 0x2, R164 ;  /* 0x000000020ca47825 */ /* 0x010fcc00078e02a4 */
[----:B------:R-:W4:Y:S04]  /*74a0*/  LDG.E.U16 R164, desc[UR10][R164.64] ;  /* 0x0000000aa4a47981 */ /* 0x000f28000c1e1500 */
[----:B------:R0:W3:Y:S02]  /*74b0*/  LDG.E.U16 R163, desc[UR10][R178.64] ;  /* 0x0000000ab2a37981 */ /* 0x0000e4000c1e1500 */
[C---:B0-----:R-:W-:Y:S02]  /*74c0*/  IMAD.WIDE R178, R12.reuse, 0x2, R218 ;  /* 0x000000020cb27825 */ /* 0x041fe400078e02da */
[----:B------:R-:W3:Y:S02]  /*74d0*/  LDL.64 R218, [R1+0xb8] ;  /* 0x0000b80001da7983 */ /* 0x000ee40000100a00 */
[----:B-----5:R-:W-:-:S05]  /*74e0*/  IMAD.WIDE R170, R12, 0x2, R170 ;  /* 0x000000020caa7825 */ /* 0x020fca00078e02aa */
[----:B------:R-:W5:Y:S01]  /*74f0*/  LDG.E.U16 R160, desc[UR10][R170.64] ;  /* 0x0000000aaaa07981 */ /* 0x000f62000c1e1500 */
[----:B------:R-:W-:-:S03]  /*7500*/  IMAD.WIDE R176, R12, 0x2, R174 ;  /* 0x000000020cb07825 */ /* 0x000fc600078e02ae */
[----:B------:R-:W-:Y:S04]  /*7510*/  LDS R174, [R232+UR6+0x8000] ;  /* 0x00800006e8ae7984 */ /* 0x000fe80008000800 */
[----:B------:R0:W4:Y:S04]  /*7520*/  LDG.E.U16 R165, desc[UR10][R176.64] ;  /* 0x0000000ab0a57981 */ /* 0x000128000c1e1500 */
[----:B------:R-:W1:Y:S01]  /*7530*/  LDS R175, [R232+UR6+0x8040] ;  /* 0x00804006e8af7984 */ /* 0x000e620008000800 */
[----:B0-----:R-:W-:-:S03]  /*7540*/  IMAD.WIDE R176, R12, 0x2, R198 ;  /* 0x000000020cb07825 */ /* 0x001fc600078e02c6 */
[----:B------:R-:W4:Y:S01]  /*7550*/  LDL.64 R198, [R1+0xb0] ;  /* 0x0000b00001c67983 */ /* 0x000f220000100a00 */
[----:B------:R-:W-:-:S03]  /*7560*/  IMAD.WIDE R172, R12, 0x2, R200 ;  /* 0x000000020cac7825 */ /* 0x000fc600078e02c8 */
[----:B------:R-:W5:Y:S04]  /*7570*/  LDL.64 R200, [R1+0xa8] ;  /* 0x0000a80001c87983 */ /* 0x000f680000100a00 */
[----:B------:R-:W5:Y:S01]  /*7580*/  LDG.E.U16 R172, desc[UR10][R172.64] ;  /* 0x0000000aacac7981 */ /* 0x000f62000c1e1500 */
[----:B--2---:R-:W-:-:S04]  /*7590*/  IMAD.WIDE R170, R12, 0x2, R180 ;  /* 0x000000020caa7825 */ /* 0x004fc800078e02b4 */
[----:B------:R-:W-:Y:S01]  /*75a0*/  FADD R181, -R2, R168 ;  /* 0x000000a802b57221 */ /* 0x000fe20000000100 */
[----:B------:R0:W-:Y:S01]  /*75b0*/  MUFU.EX2 R180, R169 ;  /* 0x000000a900b47308 */ /* 0x0001e20000000800 */
[----:B------:R-:W2:Y:S01]  /*75c0*/  LDG.E.U16 R166, desc[UR10][R170.64] ;  /* 0x0000000aaaa67981 */ /* 0x000ea2000c1e1500 */
[----:B0-----:R-:W-:-:S03]  /*75d0*/  IMAD.WIDE R168, R12, 0x2, R196 ;  /* 0x000000020ca87825 */ /* 0x001fc600078e02c4 */
[----:B------:R-:W2:Y:S04]  /*75e0*/  LDL.64 R196, [R1+0xc0] ;  /* 0x0000c00001c47983 */ /* 0x000ea80000100a00 */
[----:B------:R-:W5:Y:S04]  /*75f0*/  LDG.E.U16 R168, desc[UR10][R168.64] ;  /* 0x0000000aa8a87981 */ /* 0x000f68000c1e1500 */
[----:B------:R0:W5:Y:S02]  /*7600*/  LDG.E.U16 R169, desc[UR10][R178.64] ;  /* 0x0000000ab2a97981 */ /* 0x000164000c1e1500 */
[----:B0-----:R-:W-:-:S02]  /*7610*/  IMAD.WIDE R178, R12, 0x2, R220 ;  /* 0x000000020cb27825 */ /* 0x001fc400078e02dc */
[----:B------:R-:W5:Y:S02]  /*7620*/  LDL.64 R220, [R1+0xa0] ;  /* 0x0000a00001dc7983 */ /* 0x000f640000100a00 */
[----:B------:R-:W-:Y:S01]  /*7630*/  FMUL R181, R181, 1.4426950216293334961 ;  /* 0x3fb8aa3bb5b57820 */ /* 0x000fe20000400000 */
[C---:B------:R-:W-:Y:S02]  /*7640*/  IMAD.WIDE R170, R12.reuse, 0x2, R224 ;  /* 0x000000020caa7825 */ /* 0x040fe400078e02e0 */
[----:B------:R-:W5:Y:S03]  /*7650*/  LDL.64 R224, [R1+0x70] ;  /* 0x0000700001e07983 */ /* 0x000f660000100a00 */
[----:B------:R-:W1:Y:S01]  /*7660*/  MUFU.EX2 R181, R181 ;  /* 0x000000b500b57308 */ /* 0x000e620000000800 */
[----:B------:R-:W5:Y:S04]  /*7670*/  LDG.E.U16 R170, desc[UR10][R170.64] ;  /* 0x0000000aaaaa7981 */ /* 0x000f68000c1e1500 */
[----:B------:R-:W5:Y:S04]  /*7680*/  LDG.E.U16 R178, desc[UR10][R178.64] ;  /* 0x0000000ab2b27981 */ /* 0x000f68000c1e1500 */
[----:B------:R0:W5:Y:S02]  /*7690*/  LDG.E.U16 R171, desc[UR10][R176.64] ;  /* 0x0000000ab0ab7981 */ /* 0x000164000c1e1500 */
[----:B0-----:R-:W-:-:S02]  /*76a0*/  IMAD.WIDE R176, R12, 0x2, R202 ;  /* 0x000000020cb07825 */ /* 0x001fc400078e02ca */
[----:B------:R-:W5:Y:S02]  /*76b0*/  LDL.64 R202, [R1+0x98] ;  /* 0x0000980001ca7983 */ /* 0x000f640000100a00 */
[----:B-1----:R-:W-:Y:S02]  /*76c0*/  FFMA2 R192, R192.F32x2.HI_LO, R180.F32x2.HI_LO, R174.F32x2.HI_LO ;  /* 0x000000b4c0c07249 */ /* 0x002fe400000000ae */
[C---:B---3--:R-:W-:Y:S02]  /*76d0*/  IMAD.WIDE R174, R12.reuse, 0x2, R218 ;  /* 0x000000020cae7825 */ /* 0x048fe400078e02da */
[----:B------:R-:W3:Y:S04]  /*76e0*/  LDL.64 R218, [R1+0x88] ;  /* 0x0000880001da7983 */ /* 0x000ee80000100a00 */
[----:B------:R-:W3:Y:S04]  /*76f0*/  LDG.E.U16 R177, desc[UR10][R176.64] ;  /* 0x0000000ab0b17981 */ /* 0x000ee8000c1e1500 */
[----:B------:R-:W3:Y:S01]  /*7700*/  LDG.E.U16 R175, desc[UR10][R174.64] ;  /* 0x0000000aaeaf7981 */ /* 0x000ee2000c1e1500 */
[----:B----4-:R-:W-:-:S05]  /*7710*/  IMAD.WIDE R198, R12, 0x2, R198 ;  /* 0x000000020cc67825 */ /* 0x010fca00078e02c6 */
[----:B------:R-:W4:Y:S01]  /*7720*/  LDG.E.U16 R174, desc[UR10][R198.64] ;  /* 0x0000000ac6ae7981 */ /* 0x000f22000c1e1500 */
[----:B--2---:R-:W-:-:S05]  /*7730*/  IMAD.WIDE R196, R12, 0x2, R196 ;  /* 0x000000020cc47825 */ /* 0x004fca00078e02c4 */
[----:B------:R5:W2:Y:S02]  /*7740*/  LDG.E.U16 R176, desc[UR10][R196.64] ;  /* 0x0000000ac4b07981 */ /* 0x000aa4000c1e1500 */
[C---:B-----5:R-:W-:Y:S02]  /*7750*/  IMAD.WIDE R196, R12.reuse, 0x2, R200 ;  /* 0x000000020cc47825 */ /* 0x060fe400078e02c8 */
[----:B------:R-:W5:Y:S04]  /*7760*/  LDL.64 R200, [R1+0x78] ;  /* 0x0000780001c87983 */ /* 0x000f680000100a00 */
[----:B------:R0:W2:Y:S02]  /*7770*/  LDG.E.U16 R173, desc[UR10][R196.64] ;  /* 0x0000000ac4ad7981 */ /* 0x0000a4000c1e1500 */
[----:B0-----:R-:W-:-:S02]  /*7780*/  IMAD.WIDE R196, R12, 0x2, R228 ;  /* 0x000000020cc47825 */ /* 0x001fc400078e02e4 */
[----:B------:R-:W2:Y:S02]  /*7790*/  LDL.64 R228, [R1+0x58] ;  /* 0x0000580001e47983 */ /* 0x000ea40000100a00 */
[C---:B------:R-:W-:Y:S02]  /*77a0*/  IMAD.WIDE R198, R12.reuse, 0x2, R220 ;  /* 0x000000020cc67825 */ /* 0x040fe400078e02dc */
[----:B------:R-:W4:Y:S04]  /*77b0*/  LDL.64 R220, [R1+0x68] ;  /* 0x0000680001dc7983 */ /* 0x000f280000100a00 */
[----:B------:R-:W5:Y:S01]  /*77c0*/  LDG.E.U16 R179, desc[UR10][R198.64] ;  /* 0x0000000ac6b37981 */ /* 0x000f62000c1e1500 */
[----:B------:R-:W-:-:S06]  /*77d0*/  IMAD.WIDE R202, R12, 0x2, R202 ;  /* 0x000000020cca7825 */ /* 0x000fcc00078e02ca */
[----:B------:R-:W5:Y:S04]  /*77e0*/  LDG.E.U16 R202, desc[UR10][R202.64] ;  /* 0x0000000acaca7981 */ /* 0x000f68000c1e1500 */
[----:B------:R3:W5:Y:S02]  /*77f0*/  LDG.E.U16 R203, desc[UR10][R196.64] ;  /* 0x0000000ac4cb7981 */ /* 0x000764000c1e1500 */
[C---:B---3--:R-:W-:Y:S02]  /*7800*/  IMAD.WIDE R196, R12.reuse, 0x2, R218 ;  /* 0x000000020cc47825 */ /* 0x048fe400078e02da */
[----:B------:R-:W3:Y:S04]  /*7810*/  LDL.64 R218, [R1+0x48] ;  /* 0x0000480001da7983 */ /* 0x000ee80000100a00 */
[----:B------:R0:W3:Y:S01]  /*7820*/  LDG.E.U16 R205, desc[UR10][R196.64] ;  /* 0x0000000ac4cd7981 */ /* 0x0000e2000c1e1500 */
[----:B------:R-:W-:-:S03]  /*7830*/  IMAD.WIDE R198, R12, 0x2, R242 ;  /* 0x000000020cc67825 */ /* 0x000fc600078e02f2 */
[----:B------:R-:W3:Y:S04]  /*7840*/  LDL.64 R242, [R1+0x10] ;  /* 0x0000100001f27983 */ /* 0x000ee80000100a00 */
[----:B------:R-:W3:Y:S01]  /*7850*/  LDG.E.U16 R206, desc[UR10][R198.64] ;  /* 0x0000000ac6ce7981 */ /* 0x000ee2000c1e1500 */
[----:B0-----:R-:W-:-:S03]  /*7860*/  IMAD.WIDE R196, R12, 0x2, R224 ;  /* 0x000000020cc47825 */ /* 0x001fc600078e02e0 */
[----:B------:R-:W3:Y:S04]  /*7870*/  LDL.64 R224, [R1+0x38] ;  /* 0x0000380001e07983 */ /* 0x000ee80000100a00 */
[----:B------:R2:W3:Y:S02]  /*7880*/  LDG.E.U16 R210, desc[UR10][R196.64] ;  /* 0x0000000ac4d27981 */ /* 0x0004e4000c1e1500 */
[C---:B--2---:R-:W-:Y:S02]  /*7890*/  IMAD.WIDE R196, R12.reuse, 0x2, R228 ;  /* 0x000000020cc47825 */ /* 0x044fe400078e02e4 */
[----:B------:R-:W2:Y:S04]  /*78a0*/  LDL.64 R228, [R1+0x18] ;  /* 0x0000180001e47983 */ /* 0x000ea80000100a00 */
[----:B------:R-:W2:Y:S01]  /*78b0*/  LDG.E.U16 R216, desc[UR10][R196.64] ;  /* 0x0000000ac4d87981 */ /* 0x000ea2000c1e1500 */
[----:B----4-:R-:W-:-:S03]  /*78c0*/  IMAD.WIDE R198, R12, 0x2, R220 ;  /* 0x000000020cc67825 */ /* 0x010fc600078e02dc */
[----:B------:R-:W4:Y:S01]  /*78d0*/  LDL.64 R220, [R1+0x30] ;  /* 0x0000300001dc7983 */ /* 0x000f220000100a00 */
[----:B-----5:R-:W-:-:S03]  /*78e0*/  IMAD.WIDE R200, R12, 0x2, R200 ;  /* 0x000000020cc87825 */ /* 0x020fc600078e02c8 */
[----:B------:R0:W5:Y:S04]  /*78f0*/  LDG.E.U16 R212, desc[UR10][R198.64] ;  /* 0x0000000ac6d47981 */ /* 0x000168000c1e1500 */
[----:B------:R-:W2:Y:S04]  /*7900*/  LDL.64 R196, [R1+0x40] ;  /* 0x0000400001c47983 */ /* 0x000ea80000100a00 */
[----:B------:R1:W5:Y:S01]  /*7910*/  LDG.E.U16 R208, desc[UR10][R200.64] ;  /* 0x0000000ac8d07981 */ /* 0x000362000c1e1500 */
[----:B0-----:R-:W-:-:S03]  /*7920*/  IMAD.WIDE R198, R12, 0x2, R234 ;  /* 0x000000020cc67825 */ /* 0x001fc600078e02ea */
[----:B------:R-:W5:Y:S01]  /*7930*/  LDL.64 R234, [R1] ;  /* 0x0000000001ea7983 */ /* 0x000f620000100a00 */
[----:B-1----:R-:W-:-:S03]  /*7940*/  IMAD.WIDE R200, R12, 0x2, R238 ;  /* 0x000000020cc87825 */ /* 0x002fc600078e02ee */
[----:B------:R-:W5:Y:S04]  /*7950*/  LDL.64 R238, [R1+0x8] ;  /* 0x0000080001ee7983 */ /* 0x000f680000100a00 */
[----:B------:R3:W5:Y:S02]  /*7960*/  LDG.E.U16 R214, desc[UR10][R200.64] ;  /* 0x0000000ac8d67981 */ /* 0x000764000c1e1500 */
[C---:B---3--:R-:W-:Y:S02]  /*7970*/  IMAD.WIDE R200, R12.reuse, 0x2, R218 ;  /* 0x000000020cc87825 */ /* 0x048fe400078e02da */
[----:B------:R0:W3:Y:S04]  /*7980*/  LDG.E.U16 R218, desc[UR10][R198.64] ;  /* 0x0000000ac6da7981 */ /* 0x0000e8000c1e1500 */
[----:B------:R4:W3:Y:S01]  /*7990*/  LDG.E.U16 R219, desc[UR10][R200.64] ;  /* 0x0000000ac8db7981 */ /* 0x0008e2000c1e1500 */
[----:B0-----:R-:W-:-:S04]  /*79a0*/  IMAD.WIDE R198, R12, 0x2, R224 ;  /* 0x000000020cc67825 */ /* 0x001fc800078e02e0 */
[C---:B----4-:R-:W-:Y:S02]  /*79b0*/  IMAD.WIDE R200, R12.reuse, 0x2, R220 ;  /* 0x000000020cc87825 */ /* 0x050fe400078e02dc */
[----:B------:R-:W4:Y:S04]  /*79c0*/  LDG.E.U16 R221, desc[UR10][R198.64] ;  /* 0x0000000ac6dd7981 */ /* 0x000f28000c1e1500 */
[----:B------:R0:W3:Y:S01]  /*79d0*/  LDG.E.U16 R224, desc[UR10][R200.64] ;  /* 0x0000000ac8e07981 */ /* 0x0000e2000c1e1500 */
[----:B--2---:R-:W-:-:S03]  /*79e0*/  IMAD.WIDE R196, R12, 0x2, R196 ;  /* 0x000000020cc47825 */ /* 0x004fc600078e02c4 */
[----:B------:R-:W2:Y:S04]  /*79f0*/  LDL.64 R198, [R1+0x20] ;  /* 0x0000200001c67983 */ /* 0x000ea80000100a00 */
[----:B------:R-:W3:Y:S04]  /*7a00*/  LDG.E.U16 R220, desc[UR10][R196.64] ;  /* 0x0000000ac4dc7981 */ /* 0x000ee8000c1e1500 */
[----:B------:R-:W3:Y:S01]  /*7a10*/  LDL.64 R196, [R1+0x28] ;  /* 0x0000280001c47983 */ /* 0x000ee20000100a00 */
[----:B0-----:R-:W-:-:S05]  /*7a20*/  IMAD.WIDE R200, R12, 0x2, R228 ;  /* 0x000000020cc87825 */ /* 0x001fca00078e02e4 */
[----:B------:R5:W4:Y:S02]  /*7a30*/  LDG.E.U16 R229, desc[UR10][R200.64] ;  /* 0x0000000ac8e57981 */ /* 0x000b24000c1e1500 */
[----:B-----5:R-:W-:-:S05]  /*7a40*/  IMAD.WIDE R200, R12, 0x2, R234 ;  /* 0x000000020cc87825 */ /* 0x020fca00078e02ea */
[----:B------:R0:W5:Y:S02]  /*7a50*/  LDG.E.U16 R235, desc[UR10][R200.64] ;  /* 0x0000000ac8eb7981 */ /* 0x000164000c1e1500 */
[----:B0-----:R-:W-:-:S04]  /*7a60*/  IMAD.WIDE R200, R12, 0x2, R246 ;  /* 0x000000020cc87825 */ /* 0x001fc800078e02f6 */
[----:B--2---:R-:W-:-:S05]  /*7a70*/  IMAD.WIDE R198, R12, 0x2, R198 ;  /* 0x000000020cc67825 */ /* 0x004fca00078e02c6 */
[----:B------:R0:W2:Y:S01]  /*7a80*/  LDG.E.U16 R228, desc[UR10][R198.64] ;  /* 0x0000000ac6e47981 */ /* 0x0000a2000c1e1500 */
[----:B---3--:R-:W-:-:S05]  /*7a90*/  IMAD.WIDE R196, R12, 0x2, R196 ;  /* 0x000000020cc47825 */ /* 0x008fca00078e02c4 */
[----:B------:R1:W3:Y:S01]  /*7aa0*/  LDG.E.U16 R225, desc[UR10][R196.64] ;  /* 0x0000000ac4e17981 */ /* 0x0002e2000c1e1500 */
[----:B0-----:R-:W-:-:S05]  /*7ab0*/  IMAD.WIDE R198, R12, 0x2, R238 ;  /* 0x000000020cc67825 */ /* 0x001fca00078e02ee */
[----:B------:R0:W2:Y:S01]  /*7ac0*/  LDG.E.U16 R234, desc[UR10][R198.64] ;  /* 0x0000000ac6ea7981 */ /* 0x0000a2000c1e1500 */
[----:B-1----:R-:W-:-:S03]  /*7ad0*/  IMAD.WIDE R196, R12, 0x2, R242 ;  /* 0x000000020cc47825 */ /* 0x002fc600078e02f2 */
[----:B------:R1:W5:Y:S04]  /*7ae0*/  LDG.E.U16 R242, desc[UR10][R200.64] ;  /* 0x0000000ac8f27981 */ /* 0x000368000c1e1500 */
[----:B------:R4:W5:Y:S01]  /*7af0*/  LDG.E.U16 R233, desc[UR10][R196.64] ;  /* 0x0000000ac4e97981 */ /* 0x000962000c1e1500 */
[----:B0-----:R-:W-:-:S04]  /*7b00*/  IMAD.WIDE R198, R12, 0x2, R248 ;  /* 0x000000020cc67825 */ /* 0x001fc800078e02f8 */
[C---:B-1----:R-:W-:Y:S01]  /*7b10*/  IMAD.WIDE R200, R12.reuse, 0x2, R230 ;  /* 0x000000020cc87825 */ /* 0x042fe200078e02e6 */
[----:B------:R0:W5:Y:S03]  /*7b20*/  LDG.E.U16 R239, desc[UR10][R198.64] ;  /* 0x0000000ac6ef7981 */ /* 0x000166000c1e1500 */
[C---:B----4-:R-:W-:Y:S02]  /*7b30*/  IMAD.WIDE R196, R12.reuse, 0x2, R250 ;  /* 0x000000020cc47825 */ /* 0x050fe400078e02fa */
[----:B------:R-:W4:Y:S04]  /*7b40*/  LDG.E.U16 R200, desc[UR10][R200.64] ;  /* 0x0000000ac8c87981 */ /* 0x000f28000c1e1500 */
[----:B------:R1:W4:Y:S01]  /*7b50*/  LDG.E.U16 R238, desc[UR10][R196.64] ;  /* 0x0000000ac4ee7981 */ /* 0x000322000c1e1500 */
[----:B0-----:R-:W-:-:S05]  /*7b60*/  IMAD.WIDE R198, R12, 0x2, R236 ;  /* 0x000000020cc67825 */ /* 0x001fca00078e02ec */
[----:B------:R0:W4:Y:S01]  /*7b70*/  LDG.E.U16 R244, desc[UR10][R198.64] ;  /* 0x0000000ac6f47981 */ /* 0x000122000c1e1500 */
[----:B-1----:R-:W-:-:S05]  /*7b80*/  IMAD.WIDE R196, R12, 0x2, R240 ;  /* 0x000000020cc47825 */ /* 0x002fca00078e02f0 */
[----:B------:R1:W4:Y:S01]  /*7b90*/  LDG.E.U16 R243, desc[UR10][R196.64] ;  /* 0x0000000ac4f37981 */ /* 0x000322000c1e1500 */
[----:B0-----:R-:W-:-:S06]  /*7ba0*/  IMAD.WIDE R198, R12, 0x2, R222 ;  /* 0x000000020cc67825 */ /* 0x001fcc00078e02de */
[----:B------:R-:W4:Y:S01]  /*7bb0*/  LDG.E.U16 R198, desc[UR10][R198.64] ;  /* 0x0000000ac6c67981 */ /* 0x000f22000c1e1500 */
[----:B-1----:R-:W-:-:S05]  /*7bc0*/  IMAD.WIDE R196, R12, 0x2, R226 ;  /* 0x000000020cc47825 */ /* 0x002fca00078e02e2 */
[----:B------:R0:W4:Y:S02]  /*7bd0*/  LDG.E.U16 R201, desc[UR10][R196.64] ;  /* 0x0000000ac4c97981 */ /* 0x000124000c1e1500 */
[----:B0-----:R-:W-:-:S06]  /*7be0*/  IMAD.WIDE R196, R12, 0x2, R190 ;  /* 0x000000020cc47825 */ /* 0x001fcc00078e02be */
[----:B------:R0:W4:Y:S01]  /*7bf0*/  LDG.E.U16 R196, desc[UR10][R196.64] ;  /* 0x0000000ac4c47981 */ /* 0x000122000c1e1500 */
[----:B------:R-:W-:-:S03]  /*7c00*/  IADD3 R16, PT, PT, R19, R16, RZ ;  /* 0x0000001013107210 */ /* 0x000fc60007ffe0ff */
[----:B------:R-:W-:Y:S01]  /*7c10*/  LDS R19, [R232+UR6+0x80c0] ;  /* 0x0080c006e8137984 */ /* 0x000fe20008000800 */
[----:B0-----:R-:W-:-:S04]  /*7c20*/  LOP3.LUT R197, R245, 0x360, RZ, 0xc0, !PT ;  /* 0x00000360f5c57812 */ /* 0x001fc800078ec0ff */
[----:B------:R-:W-:Y:S02]  /*7c30*/  IADD3 R197, PT, PT, R18, UR6, R197 ;  /* 0x0000000612c57c10 */ /* 0x000fe4000fffe0c5 */
[----:B------:R-:W-:Y:S01]  /*7c40*/  LDS R18, [R232+UR6+0x8080] ;  /* 0x00808006e8127984 */ /* 0x000fe20008000800 */
[----:B------:R-:W-:Y:S01]  /*7c50*/  BAR.SYNC.DEFER_BLOCKING 0x0 ;  /* 0x0000000000007b1d */ /* 0x000fe20000010000 */
[----:B------:R-:W-:-:S05]  /*7c60*/  F2FP.BF16.F32.PACK_AB R213, R211, R213 ;  /* 0x000000d5d3d5723e */ /* 0x000fca00000010ff */
[----:B------:R0:W-:Y:S04]  /*7c70*/  STS.U16 [R17+UR6+0xa900], R212 ;  /* 0x00a900d411007988 */ /* 0x0001e80008000406 */
[----:B------:R1:W-:Y:S01]  /*7c80*/  STS.U16 [R17+UR6+0xaa00], R214 ;  /* 0x00aa00d611007988 */ /* 0x0003e20008000406 */
[----:B0-----:R-:W-:Y:S02]  /*7c90*/  F2FP.BF16.F32.PACK_AB R212, R215, R217 ;  /* 0x000000d9d7d4723e */ /* 0x001fe400000010ff */
[----:B------:R-:W-:Y:S02]  /*7ca0*/  F2FP.BF16.F32.PACK_AB R215, R14, R204 ;  /* 0x000000cc0ed7723e */ /* 0x000fe400000010ff */
[----:B-1----:R-:W-:Y:S01]  /*7cb0*/  F2FP.BF16.F32.PACK_AB R214, R207, R209 ;  /* 0x000000d1cfd6723e */ /* 0x002fe200000010ff */
[----:B------:R-:W-:Y:S04]  /*7cc0*/  STS.U16 [R17+UR6+0x8000], R8 ;  /* 0x0080000811007988 */ /* 0x000fe80008000406 */
[----:B------:R0:W-:Y:S04]  /*7cd0*/  STS.U16 [R17+UR6+0x8100], R6 ;  /* 0x0081000611007988 */ /* 0x0001e80008000406 */
[----:B------:R-:W-:Y:S01]  /*7ce0*/  STS.U16 [R17+UR6+0x8200], R15 ;  /* 0x0082000f11007988 */ /* 0x000fe20008000406 */
[----:B------:R-:W-:Y:S01]  /*7cf0*/  FADD R7, -R4, R7 ;  /* 0x0000000704077221 */ /* 0x000fe20000000100 */
[C---:B------:R-:W-:Y:S01]  /*7d00*/  FMUL R40, R180.reuse, R40 ;  /* 0x00000028b4287220 */ /* 0x040fe20000400000 */
[----:B------:R-:W-:Y:S01]  /*7d10*/  FMUL R41, R180, R41 ;  /* 0x00000029b4297220 */ /* 0x000fe20000400000 */
[----:B------:R-:W-:Y:S01]  /*7d20*/  STS.U16 [R17+UR6+0x8300], R21 ;  /* 0x0083001511007988 */ /* 0x000fe20008000406 */
[----:B------:R-:W-:-:S03]  /*7d30*/  FMUL R42, R181, R42 ;  /* 0x0000002ab52a7220 */ /* 0x000fc60000400000 */
        /* <DEDUP_REMOVED lines=43> */
[----:B---3--:R-:W-:Y:S04]  /*7ff0*/  STS.U16 [R17+UR6+0xb100], R225 ;  /* 0x00b100e111007988 */ /* 0x008fe80008000406 */
[----:B--2---:R-:W-:Y:S04]  /*8000*/  STS.U16 [R17+UR6+0xb200], R228 ;  /* 0x00b200e411007988 */ /* 0x004fe80008000406 */
[----:B------:R-:W-:Y:S04]  /*8010*/  STS.U16 [R17+UR6+0xb300], R229 ;  /* 0x00b300e511007988 */ /* 0x000fe80008000406 */
[----:B-----5:R-:W-:Y:S04]  /*8020*/  STS.U16 [R17+UR6+0xb400], R233 ;  /* 0x00b400e911007988 */ /* 0x020fe80008000406 */
        /* <DEDUP_REMOVED lines=11> */
[C---:B------:R-:W-:Y:S01]  /*80e0*/  FMUL R43, R181.reuse, R43 ;  /* 0x0000002bb52b7220 */ /* 0x040fe20000400000 */
[C---:B------:R-:W-:Y:S01]  /*80f0*/  FMUL R32, R180.reuse, R32 ;  /* 0x00000020b4207220 */ /* 0x040fe20000400000 */
[C---:B------:R-:W-:Y:S01]  /*8100*/  FMUL R33, R180.reuse, R33 ;  /* 0x00000021b4217220 */ /* 0x040fe20000400000 */
[----:B------:R-:W-:Y:S01]  /*8110*/  STSM.16.M88.4 [R197+0xc000], R212 ;  /* 0x00c000d4c5007844 */ /* 0x000fe20000000200 */
[C---:B------:R-:W-:Y:S01]  /*8120*/  FMUL R34, R181.reuse, R34 ;  /* 0x00000022b5227220 */ /* 0x040fe20000400000 */
[----:B------:R-:W-:Y:S01]  /*8130*/  FMUL R35, R181, R35 ;  /* 0x00000023b5237220 */ /* 0x000fe20000400000 */
[----:B------:R-:W-:Y:S01]  /*8140*/  FMUL R44, R180, R44 ;  /* 0x0000002cb42c7220 */ /* 0x000fe20000400000 */
[----:B------:R-:W-:Y:S01]  /*8150*/  BAR.SYNC.DEFER_BLOCKING 0x0 ;  /* 0x0000000000007b1d */ /* 0x000fe20000010000 */
[----:B0-----:R-:W-:Y:S01]  /*8160*/  FADD R6, -R3, R13 ;  /* 0x0000000d03067221 */ /* 0x001fe20000000100 */
[----:B------:R-:W-:-:S03]  /*8170*/  FMUL R7, R7, 1.4426950216293334961 ;  /* 0x3fb8aa3b07077820 */ /* 0x000fc60000400000 */
[----:B------:R-:W-:Y:S01]  /*8180*/  FMUL R6, R6, 1.4426950216293334961 ;  /* 0x3fb8aa3b06067820 */ /* 0x000fe20000400000 */
[C---:B------:R-:W-:Y:S01]  /*8190*/  FMUL R45, R180.reuse, R45 ;  /* 0x0000002db42d7220 */ /* 0x040fe20000400000 */
[C---:B------:R-:W-:Y:S01]  /*81a0*/  FMUL R46, R181.reuse, R46 ;  /* 0x0000002eb52e7220 */ /* 0x040fe20000400000 */
[----:B------:R-:W0:Y:S01]  /*81b0*/  MUFU.EX2 R7, R7 ;  /* 0x0000000700077308 */ /* 0x000e220000000800 */
[C---:B------:R-:W-:Y:S01]  /*81c0*/  FMUL R47, R181.reuse, R47 ;  /* 0x0000002fb52f7220 */ /* 0x040fe20000400000 */
        /* <DEDUP_REMOVED lines=14> */
[----:B------:R-:W-:Y:S01]  /*82b0*/  LDSM.16.M88.4 R176, [R9+UR6+0xc000] ;  /* 0x00c0000609b0783b */ /* 0x000fe20008000200 */
[C---:B------:R-:W-:Y:S01]  /*82c0*/  FMUL R62, R181.reuse, R62 ;  /* 0x0000003eb53e7220 */ /* 0x040fe20000400000 */
[C---:B------:R-:W-:Y:S01]  /*82d0*/  FMUL R63, R181.reuse, R63 ;  /* 0x0000003fb53f7220 */ /* 0x040fe20000400000 */
[C---:B------:R-:W-:Y:S01]  /*82e0*/  FMUL R156, R180.reuse, R156 ;  /* 0x0000009cb49c7220 */ /* 0x040fe20000400000 */
[----:B------:R-:W1:Y:S01]  /*82f0*/  LDSM.16.M88.4 R172, [R16+0x8000] ;  /* 0x0080000010ac783b */ /* 0x000e620000000200 */
[C---:B------:R-:W-:Y:S01]  /*8300*/  FMUL R157, R180.reuse, R157 ;  /* 0x0000009db49d7220 */ /* 0x040fe20000400000 */
[C---:B------:R-:W-:Y:S01]  /*8310*/  FMUL R158, R181.reuse, R158 ;  /* 0x0000009eb59e7220 */ /* 0x040fe20000400000 */
[C---:B------:R-:W-:Y:S01]  /*8320*/  FMUL R159, R181.reuse, R159 ;  /* 0x0000009fb59f7220 */ /* 0x040fe20000400000 */
[----:B------:R-:W2:Y:S01]  /*8330*/  LDSM.16.M88.4 R168, [R16+0x8800] ;  /* 0x0088000010a8783b */ /* 0x000ea20000000200 */
[C---:B------:R-:W-:Y:S01]  /*8340*/  FMUL R136, R180.reuse, R136 ;  /* 0x00000088b4887220 */ /* 0x040fe20000400000 */
[C---:B------:R-:W-:Y:S01]  /*8350*/  FMUL R137, R180.reuse, R137 ;  /* 0x00000089b4897220 */ /* 0x040fe20000400000 */
[C---:B------:R-:W-:Y:S01]  /*8360*/  FMUL R138, R181.reuse, R138 ;  /* 0x0000008ab58a7220 */ /* 0x040fe20000400000 */
[----:B------:R-:W3:Y:S01]  /*8370*/  LDSM.16.M88.4 R164, [R16+0x9000] ;  /* 0x0090000010a4783b */ /* 0x000ee20000000200 */
[C---:B------:R-:W-:Y:S01]  /*8380*/  FMUL R139, R181.reuse, R139 ;  /* 0x0000008bb58b7220 */ /* 0x040fe20000400000 */
[C---:B------:R-:W-:Y:S01]  /*8390*/  FMUL R64, R180.reuse, R64 ;  /* 0x00000040b4407220 */ /* 0x040fe20000400000 */
[C---:B------:R-:W-:Y:S01]  /*83a0*/  FMUL R65, R180.reuse, R65 ;  /* 0x00000041b4417220 */ /* 0x040fe20000400000 */
[----:B------:R-:W4:Y:S01]  /*83b0*/  LDSM.16.M88.4 R160, [R16+0x9800] ;  /* 0x0098000010a0783b */ /* 0x000f220000000200 */
[C---:B------:R-:W-:Y:S01]  /*83c0*/  FMUL R66, R181.reuse, R66 ;  /* 0x00000042b5427220 */ /* 0x040fe20000400000 */
[C---:B------:R-:W-:Y:S01]  /*83d0*/  FMUL R67, R181.reuse, R67 ;  /* 0x00000043b5437220 */ /* 0x040fe20000400000 */
[C---:B------:R-:W-:Y:S01]  /*83e0*/  FMUL R152, R180.reuse, R152 ;  /* 0x00000098b4987220 */ /* 0x040fe20000400000 */
[----:B------:R-:W5:Y:S01]  /*83f0*/  LDSM.16.M88.4 R28, [R16+0xa000] ;  /* 0x00a00000101c783b */ /* 0x000f620000000200 */
[C---:B------:R-:W-:Y:S01]  /*8400*/  FMUL R153, R180.reuse, R153 ;  /* 0x00000099b4997220 */ /* 0x040fe20000400000 */
[C---:B------:R-:W-:Y:S01]  /*8410*/  FMUL R154, R181.reuse, R154 ;  /* 0x0000009ab59a7220 */ /* 0x040fe20000400000 */
[C---:B------:R-:W-:Y:S01]  /*8420*/  FMUL R155, R181.reuse, R155 ;  /* 0x0000009bb59b7220 */ /* 0x040fe20000400000 */
[----:B------:R-:W1:Y:S01]  /*8430*/  LDSM.16.M88.4 R24, [R16+0xa800] ;  /* 0x00a800001018783b */ /* 0x000e620000000200 */
        /* <DEDUP_REMOVED lines=11> */
[----:B------:R1:W1:Y:S01]  /*84f0*/  LDSM.16.M88.4 R200, [R9+UR6+0xc200] ;  /* 0x00c2000609c8783b */ /* 0x0002620008000200 */
[----:B------:R-:W2:Y:S01]  /*8500*/  MUFU.EX2 R6, R6 ;  /* 0x0000000600067308 */ /* 0x000ea20000000800 */
[----:B------:R-:W-:Y:S01]  /*8510*/  FMUL R145, R180, R145 ;  /* 0x00000091b4917220 */ /* 0x000fe20000400000 */
[C---:B------:R-:W-:Y:S01]  /*8520*/  FMUL R146, R181.reuse, R146 ;  /* 0x00000092b5927220 */ /* 0x040fe20000400000 */
[----:B------:R-:W-:Y:S01]  /*8530*/  FMUL R147, R181, R147 ;  /* 0x00000093b5937220 */ /* 0x000fe20000400000 */
[C---:B0-----:R-:W-:Y:S01]  /*8540*/  FMUL R82, R7.reuse, R82 ;  /* 0x0000005207527220 */ /* 0x041fe20000400000 */
        /* <DEDUP_REMOVED lines=12> */
[C---:B--2---:R-:W-:Y:S01]  /*8610*/  FMUL R80, R6.reuse, R80 ;  /* 0x0000005006507220 */ /* 0x044fe20000400000 */
        /* <DEDUP_REMOVED lines=39> */
[----:B------:R-:W-:Y:S01]  /*8890*/  FMUL R141, R6, R141 ;  /* 0x0000008d068d7220 */ /* 0x000fe20000400000 */
[C---:B------:R-:W-:Y:S01]  /*88a0*/  FMUL R142, R7.reuse, R142 ;  /* 0x0000008e078e7220 */ /* 0x040fe20000400000 */
[----:B------:R-:W-:Y:S01]  /*88b0*/  FMUL R143, R7, R143 ;  /* 0x0000008f078f7220 */ /* 0x000fe20000400000 */
[----:B-1----:R-:W0:Y:S01]  /*88c0*/  LDC R9, c[0x0][0x3d4] ;  /* 0x0000f500ff097b82 */ /* 0x002e220000000800 */
[C---:B------:R-:W-:Y:S07]  /*88d0*/  HMMA.16816.F32.BF16 R40, R176.reuse, R172, R40 ;  /* 0x000000acb028723c */ /* 0x040fee0000041828 */
[----:B------:R-:W1:Y:S01]  /*88e0*/  LDC R8, c[0x0][0x3c4] ;  /* 0x0000f100ff087b82 */ /* 0x000e620000000800 */
[----:B------:R-:W-:Y:S01]  /*88f0*/  HMMA.16816.F32.BF16 R32, R176, R174, R32 ;  /* 0x000000aeb020723c */ /* 0x000fe20000041820 */
[----:B------:R-:W-:-:S07]  /*8900*/  UIADD3 UR4, UPT, UPT, UR4, 0x10, URZ ;  /* 0x0000001004047890 */ /* 0x000fce000fffe0ff */
[----:B------:R-:W-:Y:S01]  /*8910*/  HMMA.16816.F32.BF16 R44, R176, R170, R44 ;  /* 0x000000aab02c723c */ /* 0x000fe2000004182c */
[----:B------:R-:W-:-:S07]  /*8920*/  UISETP.GE.AND UP0, UPT, UR4, UR12, UPT ;  /* 0x0000000c0400728c */ /* 0x000fce000bf06270 */
[C---:B---3--:R-:W-:Y:S08]  /*8930*/  HMMA.16816.F32.BF16 R48, R176.reuse, R164, R48 ;  /* 0x000000a4b030723c */ /* 0x048ff00000041830 */
[C---:B----4-:R-:W-:Y:S08]  /*8940*/  HMMA.16816.F32.BF16 R56, R176.reuse, R160, R56 ;  /* 0x000000a0b038723c */ /* 0x050ff00000041838 */
[C---:B------:R-:W-:Y:S08]  /*8950*/  HMMA.16816.F32.BF16 R68, R176.reuse, R162, R68 ;  /* 0x000000a2b044723c */ /* 0x040ff00000041844 */
[C---:B-----5:R-:W-:Y:S08]  /*8960*/  HMMA.16816.F32.BF16 R60, R176.reuse, R28, R60 ;  /* 0x0000001cb03c723c */ /* 0x060ff0000004183c */
[C---:B------:R-:W-:Y:S08]  /*8970*/  HMMA.16816.F32.BF16 R156, R176.reuse, R30, R156 ;  /* 0x0000001eb09c723c */ /* 0x040ff0000004189c */
[C---:B------:R-:W-:Y:S08]  /*8980*/  HMMA.16816.F32.BF16 R136, R176.reuse, R24, R136 ;  /* 0x00000018b088723c */ /* 0x040ff00000041888 */
[C---:B------:R-:W-:Y:S08]  /*8990*/  HMMA.16816.F32.BF16 R64, R176.reuse, R26, R64 ;  /* 0x0000001ab040723c */ /* 0x040ff00000041840 */
[C---:B------:R-:W-:Y:S08]  /*89a0*/  HMMA.16816.F32.BF16 R152, R176.reuse, R20, R152 ;  /* 0x00000014b098723c */ /* 0x040ff00000041898 */
[C---:B------:R-:W-:Y:S08]  /*89b0*/  HMMA.16816.F32.BF16 R72, R176.reuse, R22, R72 ;  /* 0x00000016b048723c */ /* 0x040ff00000041848 */
[C---:B------:R-:W-:Y:S08]  /*89c0*/  HMMA.16816.F32.BF16 R76, R176.reuse, R196, R76 ;  /* 0x000000c4b04c723c */ /* 0x040ff0000004184c */
[----:B------:R-:W-:Y:S08]  /*89d0*/  HMMA.16816.F32.BF16 R144, R176, R198, R144 ;  /* 0x000000c6b090723c */ /* 0x000ff00000041890 */
[C---:B------:R-:W-:Y:S08]  /*89e0*/  HMMA.16816.F32.BF16 R80, R200.reuse, R172, R80 ;  /* 0x000000acc850723c */ /* 0x040ff00000041850 */
        /* <DEDUP_REMOVED lines=12> */
[----:B------:R-:W-:Y:S01]  /*8ab0*/  HMMA.16816.F32.BF16 R140, R200, R198, R140 ;  /* 0x000000c6c88c723c */ /* 0x000fe2000004188c */
        /* <DEDUP_REMOVED lines=16> */
[----:B------:R-:W-:Y:S01]  /*8bc0*/  FFMA2 R18, R194.F32x2.HI_LO, R6.F32x2.HI_LO, R18.F32x2.HI_LO ;  /* 0x00000006c2127249 */ /* 0x000fe20000000012 */
[----:B------:R-:W-:Y:S01]  /*8bd0*/  HMMA.16816.F32.BF16 R36, R176, R168, R36 ;  /* 0x000000a8b024723c */ /* 0x000fe20000041824 */
[----:B0-----:R-:W-:-:S02]  /*8be0*/  IMAD R12, R9, 0x10, R12 ;  /* 0x00000010090c7824 */ /* 0x001fc400078e020c */
[----:B-1----:R-:W-:Y:S01]  /*8bf0*/  IMAD R11, R8, 0x10, R11 ;  /* 0x00000010080b7824 */ /* 0x002fe200078e020b */
[----:B------:R-:W-:Y:S01]  /*8c00*/  MOV R195, R19 ;  /* 0x0000001300c37202 */ /* 0x000fe20000000f00 */
[----:B------:R-:W-:Y:S02]  /*8c10*/  IMAD.MOV.U32 R13, RZ, RZ, R3 ;  /* 0x000000ffff0d7224 */ /* 0x000fe400078e0003 */
[----:B------:R-:W-:Y:S01]  /*8c20*/  IMAD.MOV.U32 R7, RZ, RZ, R4 ;  /* 0x000000ffff077224 */ /* 0x000fe200078e0004 */
[----:B------:R-:W-:Y:S01]  /*8c30*/  HMMA.16816.F32.BF16 R52, R176, R166, R52 ;  /* 0x000000a6b034723c */ /* 0x000fe20000041834 */
[----:B------:R-:W-:-:S07]  /*8c40*/  IMAD.MOV.U32 R194, RZ, RZ, R18 ;  /* 0x000000ffffc27224 */ /* 0x000fce00078e0012 */
[----:B------:R-:W-:Y:S01]  /*8c50*/  HMMA.16816.F32.BF16 R88, R200, R168, R88 ;  /* 0x000000a8c858723c */ /* 0x000fe20000041858 */
[----:B------:R-:W-:-:S07]  /*8c60*/  MOV R168, R2 ;  /* 0x0000000200a87202 */ /* 0x000fce0000000f00 */
[----:B------:R-:W-:Y:S01]  /*8c70*/  HMMA.16816.F32.BF16 R100, R200, R166, R100 ;  /* 0x000000a6c864723c */ /* 0x000fe20000041864 */
[----:B------:R-:W-:Y:S01]  /*8c80*/  IMAD.MOV.U32 R166, RZ, RZ, R0 ;  /* 0x000000ffffa67224 */ /* 0x000fe200078e0000 */
[----:B------:R-:W-:-:S03]  /*8c90*/  NOP ;  /* 0x0000000000007918 */ /* 0x000fc60000000000 */
[----:B------:R-:W-:-:S15]  /*8ca0*/  BRA.U !UP0, `(.L_x_1) ;  /* 0xffffffc108207547 */ /* 0x000fde000b83ffff */
.L_x_0:
[----:B------:R-:W0:Y:S01]  /*8cb0*/  S2R R6, SR_TID.X ;  /* 0x0000000000067919 */ /* 0x000e220000002100 */
[C---:B------:R-:W-:Y:S01]  /*8cc0*/  FSETP.GT.AND P1, PT, |R193|.reuse, 8.50705917302346158658e+37, PT ;  /* 0x7e800000c100780b */ /* 0x040fe20003f24200 */
[----:B------:R-:W-:Y:S01]  /*8cd0*/  IMAD.MOV.U32 R26, RZ, RZ, R61 ;  /* 0x000000ffff1a7224 */ /* 0x000fe200078e003d */
[C---:B------:R-:W-:Y:S01]  /*8ce0*/  FSETP.GEU.AND P5, PT, |R193|.reuse, 1.175494350822287508e-38, PT ;  /* 0x00800000c100780b */ /* 0x040fe20003fae200 */
[----:B------:R-:W-:Y:S01]  /*8cf0*/  IMAD.MOV.U32 R166, RZ, RZ, R134 ;  /* 0x000000ffffa67224 */ /* 0x000fe200078e0086 */
[----:B------:R-:W-:Y:S01]  /*8d00*/  MOV R9, R33 ;  /* 0x0000002100097202 */ /* 0x000fe20000000f00 */
[----:B------:R-:W-:Y:S01]  /*8d10*/  IMAD.MOV.U32 R19, RZ, RZ, R35 ;  /* 0x000000ffff137224 */ /* 0x000fe200078e0023 */
[----:B------:R-:W-:Y:S01]  /*8d20*/  FSETP.GEU.AND P2, PT, R193, 1.175494350822287508e-38, PT ;  /* 0x00800000c100780b */ /* 0x000fe20003f4e000 */
[----:B------:R-:W-:Y:S01]  /*8d30*/  IMAD.MOV.U32 R15, RZ, RZ, R57 ;  /* 0x000000ffff0f7224 */ /* 0x000fe200078e0039 */
[----:B------:R-:W-:Y:S01]  /*8d40*/  MOV R11, R37 ;  /* 0x00000025000b7202 */ /* 0x000fe20000000f00 */
        /* <DEDUP_REMOVED lines=10> */
[----:B------:R-:W-:-:S02]  /*8df0*/  IMAD.MOV.U32 R31, RZ, RZ, R50 ;  /* 0x000000ffff1f7224 */ /* 0x000fc400078e0032 */
[----:B------:R-:W-:Y:S01]  /*8e00*/  @P1 FMUL R147, R147, 0.25 ;  /* 0x3e80000093931820 */ /* 0x000fe20000400000 */
[----:B------:R-:W-:Y:S02]  /*8e10*/  IMAD.MOV.U32 R160, RZ, RZ, R51 ;  /* 0x000000ffffa07224 */ /* 0x000fe400078e0033 */
[----:B------:R-:W-:Y:S01]  /*8e20*/  @P1 FMUL R75, R75, 0.25 ;  /* 0x3e8000004b4b1820 */ /* 0x000fe20000400000 */
[----:B------:R-:W-:Y:S02]  /*8e30*/  IMAD.MOV.U32 R161, RZ, RZ, R54 ;  /* 0x000000ffffa17224 */ /* 0x000fe400078e0036 */
[----:B------:R-:W-:Y:S01]  /*8e40*/  @P1 FMUL R37, R37, 0.25 ;  /* 0x3e80000025251820 */ /* 0x000fe20000400000 */
[----:B------:R-:W-:Y:S02]  /*8e50*/  IMAD.MOV.U32 R163, RZ, RZ, R58 ;  /* 0x000000ffffa37224 */ /* 0x000fe400078e003a */
[----:B------:R-:W-:Y:S01]  /*8e60*/  @P1 FMUL R155, R155, 0.25 ;  /* 0x3e8000009b9b1820 */ /* 0x000fe20000400000 */
[----:B------:R-:W-:-:S02]  /*8e70*/  IMAD.MOV.U32 R165, RZ, RZ, R71 ;  /* 0x000000ffffa57224 */ /* 0x000fc400078e0047 */
[----:B------:R-:W-:Y:S01]  /*8e80*/  @P1 FMUL R154, R154, 0.25 ;  /* 0x3e8000009a9a1820 */ /* 0x000fe20000400000 */
[----:B------:R-:W-:Y:S02]  /*8e90*/  IMAD.MOV.U32 R167, RZ, RZ, R138 ;  /* 0x000000ffffa77224 */ /* 0x000fe400078e008a */
[----:B------:R-:W-:Y:S01]  /*8ea0*/  @P1 FMUL R67, R67, 0.25 ;  /* 0x3e80000043431820 */ /* 0x000fe20000400000 */
[----:B0-----:R-:W-:Y:S02]  /*8eb0*/  IMAD.SHL.U32 R28, R6, 0x10, RZ ;  /* 0x00000010061c7824 */ /* 0x001fe400078e00ff */
[----:B------:R-:W-:Y:S01]  /*8ec0*/  @P1 FMUL R66, R66, 0.25 ;  /* 0x3e80000042421820 */ /* 0x000fe20000400000 */
[----:B------:R-:W-:Y:S02]  /*8ed0*/  IMAD.MOV.U32 R159, RZ, RZ, R139 ;  /* 0x000000ffff9f7224 */ /* 0x000fe400078e008b */
[----:B------:R-:W-:Y:S01]  /*8ee0*/  @P1 FMUL R167, R167, 0.25 ;  /* 0x3e800000a7a71820 */ /* 0x000fe20000400000 */
[----:B------:R-:W-:Y:S01]  /*8ef0*/  IMAD.MOV.U32 R59, RZ, RZ, R74 ;  /* 0x000000ffff3b7224 */ /* 0x000fe200078e004a */
[----:B------:R-:W-:Y:S01]  /*8f00*/  LOP3.LUT R28, R28, 0x70, RZ, 0xc0, !PT ;  /* 0x000000701c1c7812 */ /* 0x000fe200078ec0ff */
[----:B------:R-:W-:-:S02]  /*8f10*/  IMAD.MOV.U32 R57, RZ, RZ, R78 ;  /* 0x000000ffff397224 */ /* 0x000fc400078e004e */
[----:B------:R-:W-:Y:S01]  /*8f20*/  @P1 FMUL R159, R159, 0.25 ;  /* 0x3e8000009f9f1820 */ /* 0x000fe20000400000 */
[----:B------:R-:W-:Y:S01]  /*8f30*/  IMAD.MOV.U32 R35, RZ, RZ, R146 ;  /* 0x000000ffff237224 */ /* 0x000fe200078e0092 */
[----:B------:R-:W-:Y:S01]  /*8f40*/  IADD3 R33, PT, PT, R28, UR6, RZ ;  /* 0x000000061c217c10 */ /* 0x000fe2000fffe0ff */
[----:B------:R-:W-:Y:S01]  /*8f50*/  FMUL R28, R193, 8388608 ;  /* 0x4b000000c11c7820 */ /* 0x000fe20000400000 */
[----:B------:R-:W-:Y:S01]  /*8f60*/  @P1 FMUL R57, R57, 0.25 ;  /* 0x3e80000039391820 */ /* 0x000fe20000400000 */
[----:B------:R-:W-:Y:S01]  /*8f70*/  @P1 FMUL R35, R35, 0.25 ;  /* 0x3e80000023231820 */ /* 0x000fe20000400000 */
[----:B------:R-:W-:Y:S01]  /*8f80*/  @P1 FMUL R59, R59, 0.25 ;  /* 0x3e8000003b3b1820 */ /* 0x000fe20000400000 */
[----:B------:R-:W-:Y:S01]  /*8f90*/  @P1 FMUL R169, R169, 0.25 ;  /* 0x3e800000a9a91820 */ /* 0x000fe20000400000 */
[----:B------:R-:W-:Y:S01]  /*8fa0*/  FSEL R28, R28, R193, !P2 ;  /* 0x000000c11c1c7208 */ /* 0x000fe20005000000 */
[----:B------:R-:W-:Y:S01]  /*8fb0*/  @P1 FMUL R193, R193, 0.25 ;  /* 0x3e800000c1c11820 */ /* 0x000fe20000400000 */
[----:B------:R-:W-:Y:S01]  /*8fc0*/  @P1 FMUL R158, R158, 0.25 ;  /* 0x3e8000009e9e1820 */ /* 0x000fe20000400000 */
[----:B------:R-:W-:Y:S01]  /*8fd0*/  @P1 FMUL R63, R63, 0.25 ;  /* 0x3e8000003f3f1820 */ /* 0x000fe20000400000 */
[----:B------:R-:W-:Y:S01]  /*8fe0*/  @P1 FMUL R61, R61, 0.25 ;  /* 0x3e8000003d3d1820 */ /* 0x000fe20000400000 */
[----:B------:R-:W-:Y:S01]  /*8ff0*/  @!P5 FMUL R193, R193, 16777216 ;  /* 0x4b800000c1c1d820 */ /* 0x000fe20000400000 */
[----:B------:R-:W-:Y:S01]  /*9000*/  @P1 FMUL R165, R165, 0.25 ;  /* 0x3e800000a5a51820 */ /* 0x000fe20000400000 */
[----:B------:R-:W-:Y:S01]  /*9010*/  @P1 FMUL R70, R70, 0.25 ;  /* 0x3e80000046461820 */ /* 0x000fe20000400000 */
[----:B------:R-:W-:Y:S01]  /*9020*/  @P1 FMUL R164, R164, 0.25 ;  /* 0x3e800000a4a41820 */ /* 0x000fe20000400000 */
[----:B------:R-:W0:Y:S01]  /*9030*/  MUFU.RCP R134, R193 ;  /* 0x000000c100867308 */ /* 0x000e220000001000 */
[----:B------:R-:W-:Y:S01]  /*9040*/  @P1 FMUL R163, R163, 0.25 ;  /* 0x3e800000a3a31820 */ /* 0x000fe20000400000 */
        /* <DEDUP_REMOVED lines=12> */
[----:B------:R-:W-:Y:S01]  /*9110*/  FSETP.GT.AND P3, PT, |R192|, 8.50705917302346158658e+37, PT ;  /* 0x7e800000c000780b */ /* 0x000fe20003f64200 */
[----:B------:R-:W-:Y:S01]  /*9120*/  @!P5 FMUL R147, R147, 16777216 ;  /* 0x4b8000009393d820 */ /* 0x000fe20000400000 */
        /* <DEDUP_REMOVED lines=31> */
[----:B------:R-:W-:Y:S01]  /*9320*/  FSETP.GEU.AND P5, PT, |R192|, 1.175494350822287508e-38, PT ;  /* 0x00800000c000780b */ /* 0x000fe20003fae200 */
[----:B------:R-:W-:-:S02]  /*9330*/  IMAD.MOV.U32 R71, RZ, RZ, R65 ;  /* 0x000000ffff477224 */ /* 0x000fc400078e0041 */
[C---:B------:R-:W-:Y:S01]  /*9340*/  FMUL R65, R192.reuse, 8388608 ;  /* 0x4b000000c0417820 */ /* 0x040fe20000400000 */
[----:B------:R-:W-:Y:S01]  /*9350*/  FSETP.GEU.AND P4, PT, R192, 1.175494350822287508e-38, PT ;  /* 0x00800000c000780b */ /* 0x000fe20003f8e000 */
[----:B------:R-:W-:Y:S02]  /*9360*/  IMAD.MOV.U32 R139, RZ, RZ, R127 ;  /* 0x000000ffff8b7224 */ /* 0x000fe400078e007f */
[----:B0-----:R-:W-:Y:S01]  /*9370*/  FMUL R127, R134, R29 ;  /* 0x0000001d867f7220 */ /* 0x001fe20000400000 */
[----:B------:R-:W-:Y:S01]  /*9380*/  IMAD.SHL.U32 R5, R6, 0x800, RZ ;  /* 0x0000080006057824 */ /* 0x000fe200078e00ff */
[----:B------:R-:W-:Y:S01]  /*9390*/  FSEL R29, R65, R192, !P4 ;  /* 0x000000c0411d7208 */ /* 0x000fe20006000000 */
[----:B------:R-:W-:Y:S01]  /*93a0*/  @P3 FMUL R192, R192, 0.25 ;  /* 0x3e800000c0c03820 */ /* 0x000fe20000400000 */
[----:B------:R-:W-:Y:S01]  /*93b0*/  LOP3.LUT R8, R6, 0x3f, RZ, 0xc0, !PT ;  /* 0x0000003f06087812 */ /* 0x000fe200078ec0ff */
[----:B------:R-:W-:Y:S01]  /*93c0*/  IMAD.MOV.U32 R13, RZ, RZ, R56 ;  /* 0x000000ffff0d7224 */ /* 0x000fe200078e0038 */
[----:B------:R-:W-:Y:S01]  /*93d0*/  LOP3.LUT R7, R5, 0x3000, RZ, 0xc0, !PT ;  /* 0x0000300005077812 */ /* 0x000fe200078ec0ff */
[----:B------:R-:W-:-:S02]  /*93e0*/  IMAD.MOV.U32 R23, RZ, RZ, R60 ;  /* 0x000000ffff177224 */ /* 0x000fc400078e003c */
[----:B------:R-:W-:Y:S01]  /*93f0*/  @!P5 FMUL R192, R192, 16777216 ;  /* 0x4b800000c0c0d820 */ /* 0x000fe20000400000 */
[----:B------:R-:W-:Y:S01]  /*9400*/  LOP3.LUT R5, R6, 0x40, RZ, 0xc0, !PT ;  /* 0x0000004006057812 */ /* 0x000fe200078ec0ff */
[----:B------:R-:W-:Y:S01]  /*9410*/  IMAD.MOV.U32 R10, RZ, RZ, R36 ;  /* 0x000000ffff0a7224 */ /* 0x000fe200078e0024 */
[----:B------:R-:W-:Y:S01]  /*9420*/  MOV R55, R64 ;  /* 0x0000004000377202 */ /* 0x000fe20000000f00 */
[----:B------:R-:W-:Y:S01]  /*9430*/  IMAD R8, R8, 0x10, R7 ;  /* 0x0000001008087824 */ /* 0x000fe200078e0207 */
[----:B------:R-:W-:Y:S01]  /*9440*/  LOP3.LUT R7, R6, 0x7f, RZ, 0xc0, !PT ;  /* 0x0000007f06077812 */ /* 0x000fe200078ec0ff */
[----:B------:R-:W0:Y:S01]  /*9450*/  MUFU.RCP R192, R192 ;  /* 0x000000c000c07308 */ /* 0x000e220000001000 */
[----:B------:R-:W-:Y:S01]  /*9460*/  SHF.R.U32.HI R5, RZ, 0x1, R5 ;  /* 0x00000001ff057819 */ /* 0x000fe20000011605 */
[----:B------:R-:W-:Y:S01]  /*9470*/  @P3 FMUL R26, R26, 0.25 ;  /* 0x3e8000001a1a3820 */ /* 0x000fe20000400000 */
[----:B------:R-:W-:Y:S01]  /*9480*/  ISETP.GE.U32.AND P0, PT, R7, 0x20, PT ;  /* 0x000000200700780c */ /* 0x000fe20003f06070 */
[----:B------:R-:W-:Y:S01]  /*9490*/  @P3 FMUL R145, R145, 0.25 ;  /* 0x3e80000091913820 */ /* 0x000fe20000400000 */
[----:B------:R-:W-:Y:S01]  /*94a0*/  SHF.L.U32 R7, R6, 0x5, RZ ;  /* 0x0000000506077819 */ /* 0x000fe200000006ff */
[----:B------:R-:W-:Y:S01]  /*94b0*/  @P3 FMUL R76, R76, 0.25 ;  /* 0x3e8000004c4c3820 */ /* 0x000fe20000400000 */
[----:B------:R-:W-:Y:S01]  /*94c0*/  LOP3.LUT R5, R8, R5, RZ, 0x3c, !PT ;  /* 0x0000000508057212 */ /* 0x000fe200078e3cff */
[----:B------:R-:W-:Y:S01]  /*94d0*/  IMAD.MOV.U32 R8, RZ, RZ, R32 ;  /* 0x000000ffff087224 */ /* 0x000fe200078e0020 */
[----:B------:R-:W-:Y:S01]  /*94e0*/  LOP3.LUT R204, R6, 0x18, RZ, 0xc0, !PT ;  /* 0x0000001806cc7812 */ /* 0x000fe200078ec0ff */
[----:B------:R-:W-:Y:S01]  /*94f0*/  @P3 FMUL R23, R23, 0.25 ;  /* 0x3e80000017173820 */ /* 0x000fe20000400000 */
[----:B------:R-:W-:Y:S01]  /*9500*/  LOP3.LUT R7, R7, 0xc60, RZ, 0xc0, !PT ;  /* 0x00000c6007077812 */ /* 0x000fe200078ec0ff */
        /* <DEDUP_REMOVED lines=27> */
[----:B------:R-:W-:Y:S01]  /*96c0*/  MOV R16, R84 ;  /* 0x0000005400107202 */ /* 0x000fe20000000f00 */
[----:B------:R-:W-:Y:S01]  /*96d0*/  @P3 FMUL R40, R40, 0.25 ;  /* 0x3e80000028283820 */ /* 0x000fe20000400000 */
[----:B------:R-:W-:-:S02]  /*96e0*/  IMAD.MOV.U32 R21, RZ, RZ, R89 ;  /* 0x000000ffff157224 */ /* 0x000fc400078e0059 */
[----:B------:R-:W-:Y:S01]  /*96f0*/  @!P5 FMUL R26, R26, 16777216 ;  /* 0x4b8000001a1ad820 */ /* 0x000fe20000400000 */
[----:B------:R-:W-:Y:S01]  /*9700*/  IMAD.MOV.U32 R47, RZ, RZ, R97 ;  /* 0x000000ffff2f7224 */ /* 0x000fe200078e0061 */
[----:B------:R-:W-:Y:S01]  /*9710*/  MOV R14, R81 ;  /* 0x00000051000e7202 */ /* 0x000fe20000000f00 */
[----:B------:R-:W-:Y:S01]  /*9720*/  IMAD.MOV.U32 R84, RZ, RZ, R114 ;  /* 0x000000ffff547224 */ /* 0x000fe200078e0072 */
[----:B------:R-:W-:Y:S01]  /*9730*/  MOV R25, R93 ;  /* 0x0000005d00197202 */ /* 0x000fe20000000f00 */
[----:B------:R-:W-:Y:S02]  /*9740*/  IMAD.MOV.U32 R12, RZ, RZ, R80 ;  /* 0x000000ffff0c7224 */ /* 0x000fe400078e0050 */
[----:B------:R-:W-:Y:S01]  /*9750*/  FMUL R58, R134, R35 ;  /* 0x00000023863a7220 */ /* 0x000fe20000400000 */
[----:B------:R-:W-:Y:S01]  /*9760*/  IMAD.MOV.U32 R50, RZ, RZ, R82 ;  /* 0x000000ffff327224 */ /* 0x000fe200078e0052 */
[----:B------:R-:W-:Y:S01]  /*9770*/  FSETP.GT.AND P1, PT, |R195|, 8.50705917302346158658e+37, PT ;  /* 0x7e800000c300780b */ /* 0x000fe20003f24200 */
[----:B------:R-:W-:-:S02]  /*9780*/  IMAD.MOV.U32 R51, RZ, RZ, R83 ;  /* 0x000000ffff337224 */ /* 0x000fc400078e0053 */
[----:B------:R-:W-:Y:S01]  /*9790*/  @!P5 FMUL R145, R145, 16777216 ;  /* 0x4b8000009191d820 */ /* 0x000fe20000400000 */
[----:B------:R-:W-:Y:S02]  /*97a0*/  IMAD.MOV.U32 R22, RZ, RZ, R92 ;  /* 0x000000ffff167224 */ /* 0x000fe400078e005c */
[----:B------:R-:W-:Y:S01]  /*97b0*/  @!P5 FMUL R76, R76, 16777216 ;  /* 0x4b8000004c4cd820 */ /* 0x000fe20000400000 */
[----:B------:R-:W-:Y:S02]  /*97c0*/  IMAD.MOV.U32 R46, RZ, RZ, R96 ;  /* 0x000000ffff2e7224 */ /* 0x000fe400078e0060 */
[----:B------:R-:W-:Y:S01]  /*97d0*/  @!P5 FMUL R23, R23, 16777216 ;  /* 0x4b8000001717d820 */ /* 0x000fe20000400000 */
[----:B------:R-:W-:Y:S02]  /*97e0*/  IMAD.MOV.U32 R89, RZ, RZ, R106 ;  /* 0x000000ffff597224 */ /* 0x000fe400078e006a */
[----:B------:R-:W-:Y:S01]  /*97f0*/  @!P5 FMUL R15, R15, 16777216 ;  /* 0x4b8000000f0fd820 */ /* 0x000fe20000400000 */
[----:B------:R-:W-:-:S02]  /*9800*/  IMAD.MOV.U32 R97, RZ, RZ, R124 ;  /* 0x000000ffff617224 */ /* 0x000fc400078e007c */
[----:B------:R-:W-:Y:S01]  /*9810*/  @!P5 FMUL R13, R13, 16777216 ;  /* 0x4b8000000d0dd820 */ /* 0x000fe20000400000 */
[----:B------:R-:W-:Y:S02]  /*9820*/  IMAD.MOV.U32 R168, RZ, RZ, R130 ;  /* 0x000000ffffa87224 */ /* 0x000fe400078e0082 */
[----:B------:R-:W-:Y:S01]  /*9830*/  @!P5 FMUL R11, R11, 16777216 ;  /* 0x4b8000000b0bd820 */ /* 0x000fe20000400000 */
[C---:B------:R-:W-:Y:S01]  /*9840*/  IMAD R114, R204.reuse, 0x200, R7 ;  /* 0x00000200cc727824 */ /* 0x040fe200078e0207 */
        /* <DEDUP_REMOVED lines=8> */
[----:B------:R-:W-:Y:S01]  /*98d0*/  LEA.HI R204, R204, R33, RZ, 0x1f ;  /* 0x00000021cccc7211 */ /* 0x000fe200078ff8ff */
[----:B------:R-:W-:-:S02]  /*98e0*/  IMAD.MOV.U32 R78, RZ, RZ, R123 ;  /* 0x000000ffff4e7224 */ /* 0x000fc400078e007b */
[C---:B------:R-:W-:Y:S01]  /*98f0*/  FMUL R56, R134.reuse, R37 ;  /* 0x0000002586387220 */ /* 0x040fe20000400000 */
[C---:B------:R-:W-:Y:S01]  /*9900*/  FMUL R35, R134.reuse, R57 ;  /* 0x0000003986237220 */ /* 0x040fe20000400000 */
[C---:B------:R-:W-:Y:S01]  /*9910*/  FMUL R34, R134.reuse, R59 ;  /* 0x0000003b86227220 */ /* 0x040fe20000400000 */
[C---:B------:R-:W-:Y:S01]  /*9920*/  FMUL R124, R134.reuse, R27 ;  /* 0x0000001b867c7220 */ /* 0x040fe20000400000 */
[----:B------:R-:W-:Y:S01]  /*9930*/  FMUL R130, R134, R24 ;  /* 0x0000001886827220 */ /* 0x000fe20000400000 */
        /* <DEDUP_REMOVED lines=24> */
[----:B------:R-:W-:Y:S01]  /*9ac0*/  IMAD.MOV.U32 R54, RZ, RZ, R86 ;  /* 0x000000ffff367224 */ /* 0x000fe200078e0056 */
[----:B------:R-:W-:Y:S01]  /*9ad0*/  MOV R20, R88 ;  /* 0x0000005800147202 */ /* 0x000fe20000000f00 */
        /* <DEDUP_REMOVED lines=24> */
[----:B------:R-:W-:Y:S01]  /*9c60*/  @!P5 FMUL R40, R40, 16777216 ;  /* 0x4b8000002828d820 */ /* 0x000fe20000400000 */
[----:B------:R-:W-:Y:S01]  /*9c70*/  MOV R88, R103 ;  /* 0x0000006700587202 */ /* 0x000fe20000000f00 */
[----:B------:R-:W-:-:S02]  /*9c80*/  IMAD.MOV.U32 R74, RZ, RZ, R142 ;  /* 0x000000ffff4a7224 */ /* 0x000fc400078e008e */
[----:B------:R-:W-:Y:S01]  /*9c90*/  FMUL R134, R134, R42 ;  /* 0x0000002a86867220 */ /* 0x000fe20000400000 */
[C---:B0-----:R-:W-:Y:S01]  /*9ca0*/  FMUL R86, R192.reuse, R26 ;  /* 0x0000001ac0567220 */ /* 0x041fe20000400000 */
[----:B------:R-:W-:Y:S02]  /*9cb0*/  IMAD.MOV.U32 R18, RZ, RZ, R85 ;  /* 0x000000ffff127224 */ /* 0x000fe400078e0055 */
[C---:B------:R-:W-:Y:S01]  /*9cc0*/  FMUL R63, R192.reuse, R145 ;  /* 0x00000091c03f7220 */ /* 0x040fe20000400000 */
[----:B------:R-:W-:Y:S02]  /*9cd0*/  IMAD.MOV.U32 R146, RZ, RZ, R151 ;  /* 0x000000ffff927224 */ /* 0x000fe400078e0097 */
        /* <DEDUP_REMOVED lines=30> */
[----:B------:R-:W-:Y:S01]  /*9ec0*/  FSEL R209, RZ, -23, P4 ;  /* 0xc1b80000ffd17808 */ /* 0x000fe20002000000 */
[C---:B------:R-:W-:Y:S01]  /*9ed0*/  FMUL R40, R195.reuse, 8388608 ;  /* 0x4b000000c3287820 */ /* 0x040fe20000400000 */
[----:B------:R-:W-:Y:S01]  /*9ee0*/  MOV R138, R111 ;  /* 0x0000006f008a7202 */ /* 0x000fe20000000f00 */
[----:B------:R-:W-:Y:S01]  /*9ef0*/  IMAD.MOV.U32 R79, RZ, RZ, R126 ;  /* 0x000000ffff4f7224 */ /* 0x000fe200078e007e */
[----:B------:R-:W-:Y:S01]  /*9f00*/  FSETP.GEU.AND P4, PT, R195, 1.175494350822287508e-38, PT ;  /* 0x00800000c300780b */ /* 0x000fe20003f8e000 */
[----:B------:R-:W-:Y:S01]  /*9f10*/  @P1 FMUL R143, R143, 0.25 ;  /* 0x3e8000008f8f1820 */ /* 0x000fe20000400000 */
[----:B------:R-:W-:Y:S01]  /*9f20*/  FSEL R208, RZ, -23, P2 ;  /* 0xc1b80000ffd07808 */ /* 0x000fe20001000000 */
[----:B------:R-:W-:Y:S01]  /*9f30*/  @P1 FMUL R74, R74, 0.25 ;  /* 0x3e8000004a4a1820 */ /* 0x000fe20000400000 */
[----:B------:R-:W-:Y:S01]  /*9f40*/  FSETP.GEU.AND P5, PT, |R195|, 1.175494350822287508e-38, PT ;  /* 0x00800000c300780b */ /* 0x000fe20003fae200 */
[----:B------:R-:W-:Y:S01]  /*9f50*/  @P1 FMUL R146, R146, 0.25 ;  /* 0x3e80000092921820 */ /* 0x000fe20000400000 */
[----:B------:R-:W-:Y:S01]  /*9f60*/  FSETP.GT.AND P2, PT, |R194|, 8.50705917302346158658e+37, PT ;  /* 0x7e800000c200780b */ /* 0x000fe20003f44200 */
[----:B------:R-:W-:Y:S01]  /*9f70*/  @P1 FMUL R150, R150, 0.25 ;  /* 0x3e80000096961820 */ /* 0x000fe20000400000 */
[----:B------:R-:W-:Y:S01]  /*9f80*/  FSEL R40, R40, R195, !P4 ;  /* 0x000000c328287208 */ /* 0x000fe20006000000 */
        /* <DEDUP_REMOVED lines=29> */
[C---:B------:R-:W-:Y:S01]  /*a160*/  FSETP.GEU.AND P1, PT, |R194|.reuse, 1.175494350822287508e-38, PT ;  /* 0x00800000c200780b */ /* 0x040fe20003f2e200 */
[C---:B------:R-:W-:Y:S01]  /*a170*/  FMUL R41, R194.reuse, 8388608 ;  /* 0x4b000000c2297820 */ /* 0x040fe20000400000 */
[----:B------:R-:W-:Y:S01]  /*a180*/  FSETP.GEU.AND P3, PT, R194, 1.175494350822287508e-38, PT ;  /* 0x00800000c200780b */ /* 0x000fe20003f6e000 */
[----:B------:R-:W-:Y:S01]  /*a190*/  @!P5 FMUL R195, R195, 16777216 ;  /* 0x4b800000c3c3d820 */ /* 0x000fe20000400000 */
[----:B------:R-:W-:Y:S01]  /*a1a0*/  VIADD R111, R28, 0xc0cafb0d ;  /* 0xc0cafb0d1c6f7836 */ /* 0x000fe20000000000 */
[----:B------:R-:W0:Y:S01]  /*a1b0*/  LDC R199, c[0x0][0x3e8] ;  /* 0x0000fa00ffc77b82 */ /* 0x000e220000000800 */
[----:B------:R-:W-:Y:S01]  /*a1c0*/  FSEL R41, R41, R194, !P3 ;  /* 0x000000c229297208 */ /* 0x000fe20005800000 */
[----:B------:R-:W-:Y:S01]  /*a1d0*/  @P2 FMUL R194, R194, 0.25 ;  /* 0x3e800000c2c22820 */ /* 0x000fe20000400000 */
[----:B------:R-:W-:Y:S01]  /*a1e0*/  IADD3 R126, PT, PT, R29, -0x3f3504f3, RZ ;  /* 0xc0cafb0d1d7e7810 */ /* 0x000fe20007ffe0ff */
[----:B------:R-:W1:Y:S01]  /*a1f0*/  MUFU.RCP R195, R195 ;  /* 0x000000c300c37308 */ /* 0x000e620000001000 */
[----:B------:R-:W-:Y:S01]  /*a200*/  @P2 FMUL R129, R129, 0.25 ;  /* 0x3e80000081812820 */ /* 0x000fe20000400000 */
[----:B------:R-:W-:Y:S01]  /*a210*/  LOP3.LUT R111, R111, 0xff800000, RZ, 0xc0, !PT ;  /* 0xff8000006f6f7812 */ /* 0x000fe200078ec0ff */
[----:B------:R-:W-:Y:S01]  /*a220*/  @P2 FMUL R12, R12, 0.25 ;  /* 0x3e8000000c0c2820 */ /* 0x000fe20000400000 */
[----:B------:R-:W-:Y:S01]  /*a230*/  @!P1 FMUL R194, R194, 16777216 ;  /* 0x4b800000c2c29820 */ /* 0x000fe20000400000 */
[----:B------:R-:W-:Y:S01]  /*a240*/  LOP3.LUT R126, R126, 0xff800000, RZ, 0xc0, !PT ;  /* 0xff8000007e7e7812 */ /* 0x000fe200078ec0ff */
[----:B------:R-:W-:Y:S01]  /*a250*/  @!P5 FMUL R146, R146, 16777216 ;  /* 0x4b8000009292d820 */ /* 0x000fe20000400000 */
[----:B------:R-:W-:Y:S01]  /*a260*/  @!P5 FMUL R50, R50, 16777216 ;  /* 0x4b8000003232d820 */ /* 0x000fe20000400000 */
[----:B------:R-:W2:Y:S01]  /*a270*/  MUFU.RCP R9, R194 ;  /* 0x000000c200097308 */ /* 0x000ea20000001000 */
[----:B------:R-:W-:-:S02]  /*a280*/  VIADD R8, R41, 0xc0cafb0d ;  /* 0xc0cafb0d29087836 */ /* 0x000fc40000000000 */
[----:B------:R-:W-:Y:S01]  /*a290*/  @!P5 FMUL R90, R90, 16777216 ;  /* 0x4b8000005a5ad820 */ /* 0x000fe20000400000 */
[----:B------:R-:W-:Y:S01]  /*a2a0*/  @!P1 FMUL R129, R129, 16777216 ;  /* 0x4b80000081819820 */ /* 0x000fe20000400000 */
[----:B------:R-:W-:Y:S01]  /*a2b0*/  I2FP.F32.S32 R67, R111 ;  /* 0x0000006f00437245 */ /* 0x000fe20000201400 */
[----:B------:R-:W-:Y:S01]  /*a2c0*/  @P2 FMUL R106, R106, 0.25 ;  /* 0x3e8000006a6a2820 */ /* 0x000fe20000400000 */
[----:B------:R-:W-:Y:S01]  /*a2d0*/  @P2 FMUL R97, R97, 0.25 ;  /* 0x3e80000061612820 */ /* 0x000fe20000400000 */
[----:B------:R-:W-:Y:S01]  /*a2e0*/  @P2 FMUL R112, R112, 0.25 ;  /* 0x3e80000070702820 */ /* 0x000fe20000400000 */
[----:B------:R-:W-:Y:S01]  /*a2f0*/  @P2 FMUL R105, R105, 0.25 ;  /* 0x3e80000069692820 */ /* 0x000fe20000400000 */
[----:B------:R-:W-:Y:S01]  /*a300*/  @!P1 FMUL R12, R12, 16777216 ;  /* 0x4b8000000c0c9820 */ /* 0x000fe20000400000 */
[----:B------:R-:W-:Y:S01]  /*a310*/  I2FP.F32.S32 R70, R126 ;  /* 0x0000007e00467245 */ /* 0x000fe20000201400 */
[C---:B-1----:R-:W-:Y:S01]  /*a320*/  FMUL R68, R195.reuse, R146 ;  /* 0x00000092c3447220 */ /* 0x042fe20000400000 */
[----:B------:R-:W-:Y:S01]  /*a330*/  FMUL R152, R195, R50 ;  /* 0x00000032c3987220 */ /* 0x000fe20000400000 */
        /* <DEDUP_REMOVED lines=8> */
[----:B------:R-:W-:Y:S01]  /*a3c0*/  @!P5 FMUL R143, R143, 16777216 ;  /* 0x4b8000008f8fd820 */ /* 0x000fe20000400000 */
[----:B------:R-:W-:Y:S01]  /*a3d0*/  @!P5 FMUL R135, R135, 16777216 ;  /* 0x4b8000008787d820 */ /* 0x000fe20000400000 */
[----:B------:R-:W-:Y:S01]  /*a3e0*/  @!P5 FMUL R138, R138, 16777216 ;  /* 0x4b8000008a8ad820 */ /* 0x000fe20000400000 */
        /* <DEDUP_REMOVED lines=19> */
[----:B------:R-:W-:Y:S01]  /*a520*/  LOP3.LUT R50, R8, 0xff800000, RZ, 0xc0, !PT ;  /* 0xff80000008327812 */ /* 0x000fe200078ec0ff */
[----:B------:R-:W-:Y:S01]  /*a530*/  @!P5 FMUL R150, R150, 16777216 ;  /* 0x4b8000009696d820 */ /* 0x000fe20000400000 */
[----:B------:R-:W-:Y:S01]  /*a540*/  @!P5 FMUL R131, R131, 16777216 ;  /* 0x4b8000008383d820 */ /* 0x000fe20000400000 */
[----:B------:R-:W-:Y:S01]  /*a550*/  @!P5 FMUL R107, R107, 16777216 ;  /* 0x4b8000006b6bd820 */ /* 0x000fe20000400000 */
[----:B------:R-:W-:Y:S01]  /*a560*/  @!P5 FMUL R98, R98, 16777216 ;  /* 0x4b8000006262d820 */ /* 0x000fe20000400000 */
[----:B------:R-:W-:Y:S01]  /*a570*/  @!P5 FMUL R95, R95, 16777216 ;  /* 0x4b8000005f5fd820 */ /* 0x000fe20000400000 */
[----:B------:R-:W-:Y:S01]  /*a580*/  @!P5 FMUL R54, R54, 16777216 ;  /* 0x4b8000003636d820 */ /* 0x000fe20000400000 */
[----:B--2---:R-:W-:Y:S01]  /*a590*/  FMUL R90, R9, R129 ;  /* 0x00000081095a7220 */ /* 0x004fe20000400000 */
[----:B------:R-:W-:-:S02]  /*a5a0*/  IMAD.SHL.U32 R205, R6, 0x4, RZ ;  /* 0x0000000406cd7824 */ /* 0x000fc400078e00ff */
        /* <DEDUP_REMOVED lines=9> */
[----:B------:R-:W-:Y:S01]  /*a640*/  FMUL R129, R9, R12 ;  /* 0x0000000c09817220 */ /* 0x000fe20000400000 */
[----:B------:R-:W-:Y:S01]  /*a650*/  FFMA.FTZ R208, R67, 1.1920928955078125e-07, R208 ;  /* 0x3400000043d07823 */ /* 0x000fe200000100d0 */
        /* <DEDUP_REMOVED lines=13> */
[----:B------:R-:W-:Y:S01]  /*a730*/  F2FP.BF16.F32.PACK_AB R12, R11, R162 ;  /* 0x000000a20b0c723e */ /* 0x000fe200000010ff */
[----:B------:R-:W-:Y:S01]  /*a740*/  FFMA.FTZ R209, R70, 1.1920928955078125e-07, R209 ;  /* 0x3400000046d17823 */ /* 0x000fe200000100d1 */
[C---:B------:R-:W-:Y:S01]  /*a750*/  FMUL R67, R195.reuse, R143 ;  /* 0x0000008fc3437220 */ /* 0x040fe20000400000 */
[C---:B------:R-:W-:Y:S01]  /*a760*/  FMUL R69, R195.reuse, R135 ;  /* 0x00000087c3457220 */ /* 0x040fe20000400000 */
[----:B------:R-:W-:Y:S01]  /*a770*/  FMUL R44, R195, R138 ;  /* 0x0000008ac32c7220 */ /* 0x000fe20000400000 */
[----:B------:R-:W-:Y:S01]  /*a780*/  FSEL R207, RZ, -23, P3 ;  /* 0xc1b80000ffcf7808 */ /* 0x000fe20001800000 */
        /* <DEDUP_REMOVED lines=18> */
[----:B------:R-:W-:Y:S01]  /*a8b0*/  I2FP.F32.S32 R8, R50 ;  /* 0x0000003200087245 */ /* 0x000fe20000201400 */
[C---:B------:R-:W-:Y:S01]  /*a8c0*/  FMUL R73, R195.reuse, R150 ;  /* 0x00000096c3497220 */ /* 0x040fe20000400000 */
[----:B------:R-:W-:Y:S01]  /*a8d0*/  IADD3 R11, PT, PT, R40, -0x3f3504f3, RZ ;  /* 0xc0cafb0d280b7810 */ /* 0x000fe20007ffe0ff */
[C---:B------:R-:W-:Y:S01]  /*a8e0*/  FMUL R70, R195.reuse, R131 ;  /* 0x00000083c3467220 */ /* 0x040fe20000400000 */
[C---:B------:R-:W-:Y:S01]  /*a8f0*/  FMUL R49, R195.reuse, R107 ;  /* 0x0000006bc3317220 */ /* 0x040fe20000400000 */
[C---:B------:R-:W-:Y:S01]  /*a900*/  FMUL R138, R195.reuse, R98 ;  /* 0x00000062c38a7220 */ /* 0x040fe20000400000 */
[C---:B------:R-:W-:Y:S01]  /*a910*/  FMUL R135, R195.reuse, R95 ;  /* 0x0000005fc3877220 */ /* 0x040fe20000400000 */
[C---:B------:R-:W-:Y:S01]  /*a920*/  FMUL R143, R195.reuse, R54 ;  /* 0x00000036c38f7220 */ /* 0x040fe20000400000 */
[----:B------:R-:W-:Y:S01]  /*a930*/  SHF.R.U32.HI R6, RZ, 0x5, R6 ;  /* 0x00000005ff067819 */ /* 0x000fe20000011606 */
[C---:B------:R-:W-:Y:S01]  /*a940*/  FMUL R77, R195.reuse, R139 ;  /* 0x0000008bc34d7220 */ /* 0x040fe20000400000 */
[C---:B------:R-:W-:Y:S01]  /*a950*/  FMUL R53, R195.reuse, R102 ;  /* 0x00000066c3357220 */ /* 0x040fe20000400000 */
[C---:B------:R-:W-:Y:S01]  /*a960*/  FMUL R131, R195.reuse, R99 ;  /* 0x00000063c3837220 */ /* 0x040fe20000400000 */
[C---:B------:R-:W-:Y:S01]  /*a970*/  FMUL R137, R195.reuse, R94 ;  /* 0x0000005ec3897220 */ /* 0x040fe20000400000 */
[----:B------:R-:W-:Y:S01]  /*a980*/  FMUL R150, R195, R51 ;  /* 0x00000033c3967220 */ /* 0x000fe20000400000 */
[C---:B------:R-:W-:Y:S01]  /*a990*/  FMUL R95, R9.reuse, R106 ;  /* 0x0000006a095f7220 */ /* 0x040fe20000400000 */
[C---:B------:R-:W-:Y:S01]  /*a9a0*/  FMUL R98, R9.reuse, R97 ;  /* 0x0000006109627220 */ /* 0x040fe20000400000 */
[C---:B------:R-:W-:Y:S01]  /*a9b0*/  FMUL R107, R9.reuse, R112 ;  /* 0x00000070096b7220 */ /* 0x040fe20000400000 */
[----:B------:R-:W-:Y:S01]  /*a9c0*/  FMUL R54, R9, R105 ;  /* 0x0000006909367220 */ /* 0x000fe20000400000 */
[----:B------:R-:W-:Y:S01]  /*a9d0*/  LOP3.LUT R205, R205, 0x70, RZ, 0xc0, !PT ;  /* 0x00000070cdcd7812 */ /* 0x000fe200078ec0ff */
        /* <DEDUP_REMOVED lines=31> */
[----:B------:R-:W-:Y:S01]  /*abd0*/  LOP3.LUT R47, R11, 0xff800000, RZ, 0xc0, !PT ;  /* 0xff8000000b2f7812 */ /* 0x000fe200078ec0ff */
[----:B------:R-:W-:-:S02]  /*abe0*/  IMAD.IADD R126, R29, 0x1, -R126 ;  /* 0x000000011d7e7824 */ /* 0x000fc400078e0a7e */
[----:B------:R-:W-:Y:S01]  /*abf0*/  FFMA.FTZ R207, R8, 1.1920928955078125e-07, R207 ;  /* 0x3400000008cf7823 */ /* 0x000fe200000100cf */
[----:B------:R-:W-:Y:S01]  /*ac00*/  F2FP.BF16.F32.PACK_AB R9, R147, R10 ;  /* 0x0000000a9309723e */ /* 0x000fe200000010ff */
[----:B------:R-:W-:Y:S01]  /*ac10*/  IMAD.IADD R111, R28, 0x1, -R111 ;  /* 0x000000011c6f7824 */ /* 0x000fe200078e0a6f */
[----:B------:R-:W-:Y:S01]  /*ac20*/  F2FP.BF16.F32.PACK_AB R11, R23, R142 ;  /* 0x0000008e170b723e */ /* 0x000fe200000010ff */
[----:B------:R-:W-:Y:S01]  /*ac30*/  FADD R126, R126, -1 ;  /* 0xbf8000007e7e7421 */ /* 0x000fe20000000000 */
[----:B------:R-:W-:Y:S01]  /*ac40*/  SGXT.U32 R6, R6, 0x2 ;  /* 0x000000020606781a */ /* 0x000fe20000000000 */
[----:B------:R-:W-:Y:S01]  /*ac50*/  IMAD.IADD R50, R41, 0x1, -R50 ;  /* 0x0000000129327824 */ /* 0x000fe200078e0a32 */
[----:B------:R-:W-:Y:S01]  /*ac60*/  F2FP.BF16.F32.PACK_AB R8, R151, R192 ;  /* 0x000000c09708723e */ /* 0x000fe200000010ff */
[----:B------:R-:W-:Y:S01]  /*ac70*/  FADD R111, R111, -1 ;  /* 0xbf8000006f6f7421 */ /* 0x000fe20000000000 */
[----:B------:R-:W-:Y:S01]  /*ac80*/  F2FP.BF16.F32.PACK_AB R10, R145, R158 ;  /* 0x0000009e910a723e */ /* 0x000fe200000010ff */
[----:B0-----:R-:W-:Y:S01]  /*ac90*/  IMAD R6, R6, R199, RZ ;  /* 0x000000c706067224 */ /* 0x001fe200078e02ff */
[----:B------:R-:W-:Y:S01]  /*aca0*/  LOP3.LUT R100, R114, R205, RZ, 0x3c, !PT ;  /* 0x000000cd72647212 */ /* 0x000fe200078e3cff */
[----:B------:R-:W-:Y:S01]  /*acb0*/  BAR.SYNC.DEFER_BLOCKING 0x0 ;  /* 0x0000000000007b1d */ /* 0x000fe20000010000 */
[----:B------:R-:W-:Y:S01]  /*acc0*/  F2FP.BF16.F32.PACK_AB R23, R110, R115 ;  /* 0x000000736e17723e */ /* 0x000fe200000010ff */
[----:B------:R-:W-:Y:S01]  /*acd0*/  FADD R50, R50, -1 ;  /* 0xbf80000032327421 */ /* 0x000fe20000000000 */
[----:B------:R-:W-:Y:S01]  /*ace0*/  MOV R115, 0x3dc6b27f ;  /* 0x3dc6b27f00737802 */ /* 0x000fe20000000f00 */
[----:B------:R-:W-:Y:S01]  /*acf0*/  @!P5 FMUL R74, R74, 16777216 ;  /* 0x4b8000004a4ad820 */ /* 0x000fe20000400000 */
[----:B------:R-:W-:Y:S01]  /*ad00*/  F2FP.BF16.F32.PACK_AB R14, R15, R154 ;  /* 0x0000009a0f0e723e */ /* 0x000fe200000010ff */
        /* <DEDUP_REMOVED lines=15> */
[----:B------:R-:W-:Y:S01]  /*ae00*/  FSEL R20, RZ, -23, P4 ;  /* 0xc1b80000ff147808 */ /* 0x000fe20002000000 */
[----:B------:R-:W-:Y:S01]  /*ae10*/  @!P5 FMUL R84, R84, 16777216 ;  /* 0x4b8000005454d820 */ /* 0x000fe20000400000 */
[----:B------:R-:W-:Y:S01]  /*ae20*/  I2FP.F32.S32 R21, R47 ;  /* 0x0000002f00157245 */ /* 0x000fe20000201400 */
[----:B------:R0:W-:Y:S01]  /*ae30*/  STS.128 [R100+UR6], R8 ;  /* 0x0000000864007988 */ /* 0x0001e20008000c06 */
[----:B------:R-:W-:Y:S01]  /*ae40*/  IMAD.IADD R47, R40, 0x1, -R47 ;  /* 0x00000001282f7824 */ /* 0x000fe200078e0a2f */
[----:B------:R-:W-:Y:S01]  /*ae50*/  F2FP.BF16.F32.PACK_AB R26, R52, R131 ;  /* 0x00000083341a723e */ /* 0x000fe200000010ff */
[----:B------:R-:W-:Y:S01]  /*ae60*/  FMUL R78, R195, R78 ;  /* 0x0000004ec34e7220 */ /* 0x000fe20000400000 */
[----:B------:R1:W-:Y:S01]  /*ae70*/  STS.128 [R100+UR6+0x200], R12 ;  /* 0x0002000c64007988 */ /* 0x0003e20008000c06 */
[----:B------:R-:W-:Y:S01]  /*ae80*/  FFMA.FTZ R206, R21, 1.1920928955078125e-07, R20 ;  /* 0x3400000015ce7823 */ /* 0x000fe20000010014 */
[----:B------:R-:W-:Y:S01]  /*ae90*/  F2FP.BF16.F32.PACK_AB R21, R123, R124 ;  /* 0x0000007c7b15723e */ /* 0x000fe200000010ff */
[----:B------:R-:W-:Y:S01]  /*aea0*/  FADD R47, R47, -1 ;  /* 0xbf8000002f2f7421 */ /* 0x000fe20000000000 */
[----:B------:R2:W-:Y:S01]  /*aeb0*/  STS.128 [R100+UR6+0x80], R16 ;  /* 0x0000801064007988 */ /* 0x0005e20008000c06 */
[----:B------:R-:W-:Y:S01]  /*aec0*/  F2FP.BF16.F32.PACK_AB R20, R24, R27 ;  /* 0x0000001b1814723e */ /* 0x000fe200000010ff */
[----:B------:R-:W-:Y:S01]  /*aed0*/  FMUL R72, R195, R74 ;  /* 0x0000004ac3487220 */ /* 0x000fe20000400000 */
[----:B------:R-:W-:Y:S01]  /*aee0*/  F2FP.BF16.F32.PACK_AB R24, R139, R150 ;  /* 0x000000968b18723e */ /* 0x000fe200000010ff */
[----:B------:R-:W-:Y:S01]  /*aef0*/  FMUL R74, R195, R166 ;  /* 0x000000a6c34a7220 */ /* 0x000fe20000400000 */
[----:B------:R-:W-:Y:S01]  /*af00*/  F2FP.BF16.F32.PACK_AB R27, R44, R49 ;  /* 0x000000312c1b723e */ /* 0x000fe200000010ff */
[----:B------:R-:W-:Y:S01]  /*af10*/  STS.128 [R100+UR6+0x280], R20 ;  /* 0x0002801464007988 */ /* 0x000fe20008000c06 */
[----:B------:R-:W-:Y:S01]  /*af20*/  ISETP.GE.U32.AND P2, PT, R29, 0x7f800000, PT ;  /* 0x7f8000001d00780c */ /* 0x000fe20003f46070 */
[----:B0-----:R-:W-:Y:S01]  /*af30*/  FFMA.FTZ R11, R126, R115, -0.16845393180847167969 ;  /* 0xbe2c7f307e0b7423 */ /* 0x001fe20000010073 */
[----:B------:R-:W-:Y:S01]  /*af40*/  F2FP.BF16.F32.PACK_AB R10, R104, R105 ;  /* 0x00000069680a723e */ /* 0x000fe200000010ff */
[C---:B------:R-:W-:Y:S01]  /*af50*/  IMAD R104, R199.reuse, 0x4, R6 ;  /* 0x00000004c7687824 */ /* 0x040fe200078e0206 */
[----:B------:R-:W-:Y:S01]  /*af60*/  F2FP.BF16.F32.PACK_AB R8, R120, R129 ;  /* 0x000000817808723e */ /* 0x000fe200000010ff */
[----:B-1----:R-:W-:Y:S01]  /*af70*/  FFMA.FTZ R15, R126, R11, 0.1716887056827545166 ;  /* 0x3e2fcf2a7e0f7423 */ /* 0x002fe2000001000b */
[----:B------:R-:W-:Y:S01]  /*af80*/  F2FP.BF16.F32.PACK_AB R11, R108, R51 ;  /* 0x000000336c0b723e */ /* 0x000fe200000010ff */
[----:B------:R-:W-:Y:S01]  /*af90*/  IMAD R108, R199, 0x4, R104 ;  /* 0x00000004c76c7824 */ /* 0x000fe200078e0268 */
[----:B------:R-:W-:Y:S01]  /*afa0*/  F2FP.BF16.F32.PACK_AB R13, R25, R116 ;  /* 0x00000074190d723e */ /* 0x000fe200000010ff */
[C---:B--2---:R-:W-:Y:S01]  /*afb0*/  FFMA.FTZ R17, R126.reuse, R15, -0.17900948226451873779 ;  /* 0xbe374e437e117423 */ /* 0x044fe2000001000f */
[----:B------:R-:W-:Y:S01]  /*afc0*/  F2FP.BF16.F32.PACK_AB R14, R101, R112 ;  /* 0x00000070650e723e */ /* 0x000fe200000010ff */
[----:B------:R-:W-:Y:S01]  /*afd0*/  FMUL R75, R195, R168 ;  /* 0x000000a8c34b7220 */ /* 0x000fe20000400000 */
[----:B------:R-:W-:Y:S01]  /*afe0*/  LEA R116, R199, R108, 0x2 ;  /* 0x0000006cc7747211 */ /* 0x000fe200078e10ff */
[----:B------:R-:W-:Y:S01]  /*aff0*/  FFMA.FTZ R17, R126, R17, 0.20512372255325317383 ;  /* 0x3e520bf47e117423 */ /* 0x000fe20000010011 */
[----:B------:R-:W-:Y:S01]  /*b000*/  F2FP.BF16.F32.PACK_AB R9, R46, R113 ;  /* 0x000000712e09723e */ /* 0x000fe200000010ff */
[----:B------:R-:W0:Y:S01]  /*b010*/  LDCU.64 UR4, c[0x0][0x3e0] ;  /* 0x00007c00ff0477ac */ /* 0x000e220008000a00 */
[----:B------:R-:W-:Y:S01]  /*b020*/  F2FP.BF16.F32.PACK_AB R18, R53, R138 ;  /* 0x0000008a3512723e */ /* 0x000fe200000010ff */
[----:B------:R-:W-:-:S02]  /*b030*/  IMAD R114, R199, 0x4, R116 ;  /* 0x00000004c7727824 */ /* 0x000fc400078e0274 */
[C---:B------:R-:W-:Y:S01]  /*b040*/  FFMA.FTZ R17, R126.reuse, R17, -0.24046532809734344482 ;  /* 0xbe763c8b7e117423 */ /* 0x040fe20000010011 */
[----:B------:R1:W-:Y:S01]  /*b050*/  STS.128 [R100+UR6+0x100], R8 ;  /* 0x0001000864007988 */ /* 0x0003e20008000c06 */
[----:B------:R-:W-:Y:S01]  /*b060*/  F2FP.BF16.F32.PACK_AB R12, R117, R132 ;  /* 0x00000084750c723e */ /* 0x000fe200000010ff */
[----:B------:R-:W-:Y:S02]  /*b070*/  IMAD R112, R199, 0x4, R114 ;  /* 0x00000004c7707824 */ /* 0x000fe400078e0272 */
[C---:B------:R-:W-:Y:S01]  /*b080*/  FFMA.FTZ R19, R126.reuse, R17, 0.28857114911079406738 ;  /* 0x3e93bf997e137423 */ /* 0x040fe20000010011 */
[----:B------:R-:W-:Y:S01]  /*b090*/  F2FP.BF16.F32.PACK_AB R15, R109, R54 ;  /* 0x000000366d0f723e */ /* 0x000fe200000010ff */
[----:B------:R-:W-:Y:S01]  /*b0a0*/  FMUL R81, R195, R81 ;  /* 0x00000051c3517220 */ /* 0x000fe20000400000 */
[----:B------:R-:W-:Y:S01]  /*b0b0*/  F2FP.BF16.F32.PACK_AB R25, R135, R144 ;  /* 0x000000908719723e */ /* 0x000fe200000010ff */
[----:B------:R-:W-:Y:S01]  /*b0c0*/  FFMA.FTZ R19, R126, R19, -0.36067417263984680176 ;  /* 0xbeb8aa497e137423 */ /* 0x000fe20000010013 */
[----:B------:R-:W-:Y:S01]  /*b0d0*/  LEA R110, R199, R112, 0x2 ;  /* 0x00000070c76e7211 */ /* 0x000fe200078e10ff */
[----:B------:R2:W-:Y:S01]  /*b0e0*/  STS.128 [R100+UR6+0x300], R12 ;  /* 0x0003000c64007988 */ /* 0x0005e20008000c06 */
[----:B------:R-:W-:Y:S01]  /*b0f0*/  F2FP.BF16.F32.PACK_AB R17, R137, R146 ;  /* 0x000000928911723e */ /* 0x000fe200000010ff */
[----:B------:R-:W-:Y:S01]  /*b100*/  FMUL R82, R195, R82 ;  /* 0x00000052c3527220 */ /* 0x000fe20000400000 */
[----:B------:R-:W-:Y:S01]  /*b110*/  F2FP.BF16.F32.PACK_AB R16, R143, R152 ;  /* 0x000000988f10723e */ /* 0x000fe200000010ff */
[----:B------:R-:W-:Y:S01]  /*b120*/  IMAD R118, R199, 0x4, R110 ;  /* 0x00000004c7767824 */ /* 0x000fe200078e026e */
[----:B------:R3:W-:Y:S01]  /*b130*/  STS.128 [R100+UR6+0x380], R24 ;  /* 0x0003801864007988 */ /* 0x0007e20008000c06 */
[----:B------:R-:W-:Y:S01]  /*b140*/  ISETP.GE.U32.AND P6, PT, R28, 0x7f800000, PT ;  /* 0x7f8000001c00780c */ /* 0x000fe20003fc6070 */
[C---:B-1----:R-:W-:Y:S01]  /*b150*/  FFMA.FTZ R9, R126.reuse, R19, 0.48089820146560668945 ;  /* 0x3ef6384a7e097423 */ /* 0x042fe20000010013 */
[----:B------:R-:W-:Y:S01]  /*b160*/  FFMA.FTZ R10, R111, R115, -0.16845393180847167969 ;  /* 0xbe2c7f306f0a7423 */ /* 0x000fe20000010073 */
[----:B------:R-:W-:Y:S01]  /*b170*/  LEA R120, R199, R118, 0x2 ;  /* 0x00000076c7787211 */ /* 0x000fe200078e10ff */
[----:B------:R-:W1:Y:S01]  /*b180*/  LDC.64 R202, c[0x0][0x398] ;  /* 0x0000e600ffca7b82 */ /* 0x000e620000000a00 */
[C---:B------:R-:W-:Y:S01]  /*b190*/  FFMA.FTZ R9, R126.reuse, R9, -0.72134751081466674805 ;  /* 0xbf38aa3b7e097423 */ /* 0x040fe20000010009 */
[----:B------:R-:W-:Y:S01]  /*b1a0*/  FFMA.FTZ R10, R111, R10, 0.1716887056827545166 ;  /* 0x3e2fcf2a6f0a7423 */ /* 0x000fe2000001000a */
[----:B------:R-:W-:Y:S01]  /*b1b0*/  LEA R124, R199, R120, 0x2 ;  /* 0x00000078c77c7211 */ /* 0x000fe200078e10ff */
[----:B------:R-:W-:Y:S01]  /*b1c0*/  FMUL R79, R195, R79 ;  /* 0x0000004fc34f7220 */ /* 0x000fe20000400000 */
[----:B------:R-:W-:Y:S01]  /*b1d0*/  FMUL R9, R126, R9 ;  /* 0x000000097e097220 */ /* 0x000fe20000400000 */
[----:B--2---:R-:W-:Y:S01]  /*b1e0*/  FFMA.FTZ R12, R47, R115, -0.16845393180847167969 ;  /* 0xbe2c7f302f0c7423 */ /* 0x004fe20000010073 */
[----:B------:R-:W-:Y:S01]  /*b1f0*/  FFMA.FTZ R10, R111, R10, -0.17900948226451873779 ;  /* 0xbe374e436f0a7423 */ /* 0x000fe2000001000a */
[----:B------:R-:W-:-:S02]  /*b200*/  IMAD R130, R199, 0x4, R124 ;  /* 0x00000004c7827824 */ /* 0x000fc400078e027c */
[C---:B------:R-:W-:Y:S01]  /*b210*/  FMUL R9, R126.reuse, R9 ;  /* 0x000000097e097220 */ /* 0x040fe20000400000 */
[----:B------:R-:W-:Y:S01]  /*b220*/  FFMA.FTZ R12, R47, R12, 0.1716887056827545166 ;  /* 0x3e2fcf2a2f0c7423 */ /* 0x000fe2000001000c */
[----:B------:R-:W-:Y:S01]  /*b230*/  FFMA.FTZ R10, R111, R10, 0.20512372255325317383 ;  /* 0x3e520bf46f0a7423 */ /* 0x000fe2000001000a */
[----:B------:R-:W-:Y:S02]  /*b240*/  IMAD R122, R199, 0x4, R130 ;  /* 0x00000004c77a7824 */ /* 0x000fe400078e0282 */
[----:B------:R-:W-:Y:S01]  /*b250*/  FFMA.FTZ R8, R126, 1.4426950216293334961, R9 ;  /* 0x3fb8aa3b7e087823 */ /* 0x000fe20000010009 */
[C---:B------:R-:W-:Y:S01]  /*b260*/  FFMA.FTZ R9, R50.reuse, R115, -0.16845393180847167969 ;  /* 0xbe2c7f3032097423 */ /* 0x040fe20000010073 */
[----:B------:R-:W-:Y:S01]  /*b270*/  FFMA.FTZ R12, R47, R12, -0.17900948226451873779 ;  /* 0xbe374e432f0c7423 */ /* 0x000fe2000001000c */
[----:B------:R-:W-:Y:S01]  /*b280*/  FFMA.FTZ R10, R111, R10, -0.24046532809734344482 ;  /* 0xbe763c8b6f0a7423 */ /* 0x000fe2000001000a */
[----:B------:R-:W-:Y:S01]  /*b290*/  LEA R128, R199, R122, 0x2 ;  /* 0x0000007ac7807211 */ /* 0x000fe200078e10ff */
[----:B------:R-:W-:Y:S01]  /*b2a0*/  FFMA.FTZ R9, R50, R9, 0.1716887056827545166 ;  /* 0x3e2fcf2a32097423 */ /* 0x000fe20000010009 */
[----:B------:R-:W-:Y:S01]  /*b2b0*/  FFMA.FTZ R12, R47, R12, 0.20512372255325317383 ;  /* 0x3e520bf42f0c7423 */ /* 0x000fe2000001000c */
[----:B------:R-:W-:Y:S01]  /*b2c0*/  FFMA.FTZ R10, R111, R10, 0.28857114911079406738 ;  /* 0x3e93bf996f0a7423 */ /* 0x000fe2000001000a */
[----:B------:R-:W-:Y:S01]  /*b2d0*/  F2FP.BF16.F32.PACK_AB R19, R45, R48 ;  /* 0x000000302d13723e */ /* 0x000fe200000010ff */
[----:B------:R-:W-:-:S02]  /*b2e0*/  IMAD R126, R199, 0x4, R128 ;  /* 0x00000004c77e7824 */ /* 0x000fc400078e0280 */
[C---:B------:R-:W-:Y:S01]  /*b2f0*/  FFMA.FTZ R9, R50.reuse, R9, -0.17900948226451873779 ;  /* 0xbe374e4332097423 */ /* 0x040fe20000010009 */
[----:B------:R-:W-:Y:S01]  /*b300*/  FFMA.FTZ R12, R47, R12, -0.24046532809734344482 ;  /* 0xbe763c8b2f0c7423 */ /* 0x000fe2000001000c */
[----:B------:R-:W-:Y:S01]  /*b310*/  FFMA.FTZ R10, R111, R10, -0.36067417263984680176 ;  /* 0xbeb8aa496f0a7423 */ /* 0x000fe2000001000a */
[----:B------:R-:W-:Y:S02]  /*b320*/  IMAD R138, R199, 0x4, R126 ;  /* 0x00000004c78a7824 */ /* 0x000fe400078e027e */
[C---:B------:R-:W-:Y:S01]  /*b330*/  FFMA.FTZ R9, R50.reuse, R9, 0.20512372255325317383 ;  /* 0x3e520bf432097423 */ /* 0x040fe20000010009 */
[----:B------:R-:W-:Y:S01]  /*b340*/  FFMA.FTZ R12, R47, R12, 0.28857114911079406738 ;  /* 0x3e93bf992f0c7423 */ /* 0x000fe2000001000c */
[----:B------:R-:W-:Y:S01]  /*b350*/  FFMA.FTZ R10, R111, R10, 0.48089820146560668945 ;  /* 0x3ef6384a6f0a7423 */ /* 0x000fe2000001000a */
[----:B------:R-:W-:Y:S01]  /*b360*/  STS.128 [R100+UR6+0x180], R16 ;  /* 0x0001801064007988 */ /* 0x000fe20008000c06 */
[----:B------:R-:W-:Y:S01]  /*b370*/  LEA R132, R199, R138, 0x2 ;  /* 0x0000008ac7847211 */ /* 0x000fe200078e10ff */
[----:B------:R-:W-:Y:S01]  /*b380*/  FFMA.FTZ R9, R50, R9, -0.24046532809734344482 ;  /* 0xbe763c8b32097423 */ /* 0x000fe20000010009 */
[----:B------:R-:W-:Y:S01]  /*b390*/  FFMA.FTZ R12, R47, R12, -0.36067417263984680176 ;  /* 0xbeb8aa492f0c7423 */ /* 0x000fe2000001000c */
[----:B------:R-:W-:Y:S01]  /*b3a0*/  FFMA.FTZ R10, R111, R10, -0.72134751081466674805 ;  /* 0xbf38aa3b6f0a7423 */ /* 0x000fe2000001000a */
[----:B------:R-:W-:Y:S01]  /*b3b0*/  BAR.SYNC.DEFER_BLOCKING 0x0 ;  /* 0x0000000000007b1d */ /* 0x000fe20000010000 */
[----:B------:R-:W-:-:S02]  /*b3c0*/  IMAD R134, R199, 0x4, R132 ;  /* 0x00000004c7867824 */ /* 0x000fc400078e0284 */
[C---:B------:R-:W-:Y:S01]  /*b3d0*/  FFMA.FTZ R9, R50.reuse, R9, 0.28857114911079406738 ;  /* 0x3e93bf9932097423 */ /* 0x040fe20000010009 */
[----:B------:R-:W-:Y:S01]  /*b3e0*/  FFMA.FTZ R12, R47, R12, 0.48089820146560668945 ;  /* 0x3ef6384a2f0c7423 */ /* 0x000fe2000001000c */
[----:B------:R-:W-:Y:S01]  /*b3f0*/  FMUL R10, R111, R10 ;  /* 0x0000000a6f0a7220 */ /* 0x000fe20000400000 */
[----:B------:R-:W-:Y:S02]  /*b400*/  IMAD R140, R199, 0x4, R134 ;  /* 0x00000004c78c7824 */ /* 0x000fe400078e0286 */
[----:B------:R-:W-:Y:S01]  /*b410*/  FFMA.FTZ R9, R50, R9, -0.36067417263984680176 ;  /* 0xbeb8aa4932097423 */ /* 0x000fe20000010009 */
[----:B------:R-:W-:Y:S01]  /*b420*/  ISETP.GE.U32.AND P1, PT, R41, 0x7f800000, PT ;  /* 0x7f8000002900780c */ /* 0x000fe20003f26070 */
[----:B------:R-:W-:Y:S01]  /*b430*/  FFMA.FTZ R12, R47, R12, -0.72134751081466674805 ;  /* 0xbf38aa3b2f0c7423 */ /* 0x000fe2000001000c */
[----:B------:R-:W-:Y:S01]  /*b440*/  ISETP.GE.U32.AND P5, PT, R40, 0x7f800000, PT ;  /* 0x7f8000002800780c */ /* 0x000fe20003fa6070 */
[C---:B------:R-:W-:Y:S01]  /*b450*/  FFMA.FTZ R9, R50.reuse, R9, 0.48089820146560668945 ;  /* 0x3ef6384a32097423 */ /* 0x040fe20000010009 */
[----:B------:R-:W-:Y:S01]  /*b460*/  LEA R142, R199, R140, 0x2 ;  /* 0x0000008cc78e7211 */ /* 0x000fe200078e10ff */
[----:B------:R-:W-:Y:S01]  /*b470*/  FMUL R10, R111, R10 ;  /* 0x0000000a6f0a7220 */ /* 0x000fe20000400000 */
[----:B------:R-:W-:Y:S01]  /*b480*/  FMUL R12, R47, R12 ;  /* 0x0000000c2f0c7220 */ /* 0x000fe20000400000 */
[----:B------:R-:W-:Y:S01]  /*b490*/  FFMA.FTZ R9, R50, R9, -0.72134751081466674805 ;  /* 0xbf38aa3b32097423 */ /* 0x000fe20000010009 */
[----:B------:R-:W-:Y:S01]  /*b4a0*/  FADD R209, R209, R8 ;  /* 0x00000008d1d17221 */ /* 0x000fe20000000000 */
[----:B------:R-:W-:-:S02]  /*b4b0*/  IMAD R144, R199, 0x4, R142 ;  /* 0x00000004c7907824 */ /* 0x000fc400078e028e */
[----:B------:R-:W-:Y:S01]  /*b4c0*/  FFMA.FTZ R111, R111, 1.4426950216293334961, R10 ;  /* 0x3fb8aa3b6f6f7823 */ /* 0x000fe2000001000a */
[C---:B------:R-:W-:Y:S01]  /*b4d0*/  FMUL R9, R50.reuse, R9 ;  /* 0x0000000932097220 */ /* 0x040fe20000400000 */
[----:B------:R-:W-:Y:S01]  /*b4e0*/  @P2 MOV R8, 0x7f800000 ;  /* 0x7f80000000082802 */ /* 0x000fe20000000f00 */
[----:B------:R-:W-:Y:S02]  /*b4f0*/  IMAD R146, R199, 0x4, R144 ;  /* 0x00000004c7927824 */ /* 0x000fe400078e0290 */
[----:B------:R-:W-:Y:S01]  /*b500*/  FMUL R12, R47, R12 ;  /* 0x0000000c2f0c7220 */ /* 0x000fe20000400000 */
[----:B------:R-:W-:Y:S01]  /*b510*/  FMUL R9, R50, R9 ;  /* 0x0000000932097220 */ /* 0x000fe20000400000 */
[----:B------:R-:W-:Y:S01]  /*b520*/  FADD R208, R208, R111 ;  /* 0x0000006fd0d07221 */ /* 0x000fe20000000000 */
[----:B------:R-:W-:Y:S01]  /*b530*/  @P2 FFMA.FTZ R209, R29, R8, +INF ;  /* 0x7f8000001dd12423 */ /* 0x000fe20000010008 */
[----:B------:R-:W-:Y:S01]  /*b540*/  LEA R148, R199, R146, 0x2 ;  /* 0x00000092c7947211 */ /* 0x000fe200078e10ff */
[----:B------:R-:W-:Y:S01]  /*b550*/  FFMA.FTZ R50, R50, 1.4426950216293334961, R9 ;  /* 0x3fb8aa3b32327823 */ /* 0x000fe20000010009 */
[----:B------:R-:W-:-:S02]  /*b560*/  @P6 IMAD.MOV.U32 R9, RZ, RZ, 0x7f800000 ;  /* 0x7f800000ff096424 */ /* 0x000fc400078e00ff */
[----:B------:R-:W-:Y:S01]  /*b570*/  FFMA.FTZ R47, R47, 1.4426950216293334961, R12 ;  /* 0x3fb8aa3b2f2f7823 */ /* 0x000fe2000001000c */
[----:B------:R-:W-:Y:S01]  /*b580*/  @P1 IMAD.MOV.U32 R8, RZ, RZ, 0x7f800000 ;  /* 0x7f800000ff081424 */ /* 0x000fe200078e00ff */
[----:B------:R-:W-:Y:S01]  /*b590*/  LOP3.LUT R212, R5, 0x40, RZ, 0x3c, !PT ;  /* 0x0000004005d47812 */ /* 0x000fe200078e3cff */
[----:B------:R-:W-:Y:S02]  /*b5a0*/  IMAD R150, R199, 0x4, R148 ;  /* 0x00000004c7967824 */ /* 0x000fe400078e0294 */
[----:B------:R-:W-:Y:S01]  /*b5b0*/  @P6 FFMA.FTZ R208, R28, R9, +INF ;  /* 0x7f8000001cd06423 */ /* 0x000fe20000010009 */
[----:B------:R-:W-:Y:S01]  /*b5c0*/  @P5 MOV R9, 0x7f800000 ;  /* 0x7f80000000095802 */ /* 0x000fe20000000f00 */
[----:B------:R-:W-:Y:S01]  /*b5d0*/  FADD R207, R207, R50 ;  /* 0x00000032cfcf7221 */ /* 0x000fe20000000000 */
[----:B------:R-:W-:Y:S01]  /*b5e0*/  IMAD R160, R199, 0x4, R150 ;  /* 0x00000004c7a07824 */ /* 0x000fe200078e0296 */
[----:B------:R-:W-:Y:S01]  /*b5f0*/  FSETP.NEU.AND P4, PT, R29, RZ, PT ;  /* 0x000000ff1d00720b */ /* 0x000fe20003f8d000 */
[----:B------:R-:W-:Y:S01]  /*b600*/  FADD R206, R206, R47 ;  /* 0x0000002fcece7221 */ /* 0x000fe20000000000 */
[----:B------:R-:W-:Y:S01]  /*b610*/  @P1 FFMA.FTZ R207, R41, R8, +INF ;  /* 0x7f80000029cf1423 */ /* 0x000fe20000010008 */
[----:B------:R-:W-:Y:S01]  /*b620*/  IMAD R158, R199, 0x4, R160 ;  /* 0x00000004c79e7824 */ /* 0x000fe200078e02a0 */
[----:B------:R-:W-:Y:S01]  /*b630*/  F2FP.BF16.F32.PACK_AB R29, R55, R136 ;  /* 0x00000088371d723e */ /* 0x000fe200000010ff */
[C---:B------:R-:W-:Y:S01]  /*b640*/  @P5 FFMA.FTZ R206, R40.reuse, R9, +INF ;  /* 0x7f80000028ce5423 */ /* 0x040fe20000010009 */
[----:B------:R-:W-:Y:S01]  /*b650*/  FSETP.NEU.AND P2, PT, R41, RZ, PT ;  /* 0x000000ff2900720b */ /* 0x000fe20003f4d000 */
[----:B------:R-:W-:Y:S01]  /*b660*/  LDS.128 R52, [R5+UR6+0x400] ;  /* 0x0004000605347984 */ /* 0x000fe20008000c00 */
[----:B------:R-:W-:Y:S01]  /*b670*/  LEA R162, R199, R158, 0x2 ;  /* 0x0000009ec7a27211 */ /* 0x000fe200078e10ff */
[----:B------:R-:W-:Y:S01]  /*b680*/  FMUL R80, R195, R80 ;  /* 0x00000050c3507220 */ /* 0x000fe20000400000 */
[----:B------:R-:W-:Y:S01]  /*b690*/  FSETP.NEU.AND P1, PT, R40, RZ, PT ;  /* 0x000000ff2800720b */ /* 0x000fe20003f2d000 */
[----:B------:R-:W-:Y:S01]  /*b6a0*/  LDS.128 R20, [R5+UR6+0x800] ;  /* 0x0008000605147984 */ /* 0x000fe20008000c00 */
[----:B------:R-:W-:Y:S01]  /*b6b0*/  F2FP.BF16.F32.PACK_AB R30, R30, R43 ;  /* 0x0000002b1e1e723e */ /* 0x000fe200000010ff */
[----:B------:R-:W-:Y:S01]  /*b6c0*/  IMAD R152, R199, 0x4, R162 ;  /* 0x00000004c7987824 */ /* 0x000fe200078e02a2 */
[----:B------:R-:W-:Y:S01]  /*b6d0*/  F2FP.BF16.F32.PACK_AB R31, R31, R42 ;  /* 0x0000002a1f1f723e */ /* 0x000fe200000010ff */
[----:B------:R-:W-:Y:S01]  /*b6e0*/  LDS.128 R12, [R5+UR6+0xc00] ;  /* 0x000c0006050c7984 */ /* 0x000fe20008000c00 */
[----:B------:R-:W-:Y:S01]  /*b6f0*/  FSETP.NEU.AND P3, PT, R28, RZ, PT ;  /* 0x000000ff1c00720b */ /* 0x000fe20003f6d000 */
[----:B------:R-:W-:Y:S01]  /*b700*/  IMAD R154, R199, 0x4, R152 ;  /* 0x00000004c79a7824 */ /* 0x000fe200078e0298 */
[----:B------:R-:W-:Y:S01]  /*b710*/  F2FP.BF16.F32.PACK_AB R28, R156, R103 ;  /* 0x000000679c1c723e */ /* 0x000fe200000010ff */
[----:B------:R-:W2:Y:S01]  /*b720*/  LDS.128 R40, [R5+UR6] ;  /* 0x0000000605287984 */ /* 0x000ea20008000c00 */
[----:B------:R-:W-:Y:S01]  /*b730*/  F2FP.BF16.F32.PACK_AB R33, R33, R62 ;  /* 0x0000003e2121723e */ /* 0x000fe200000010ff */
[----:B------:R-:W-:Y:S01]  /*b740*/  IMAD R136, R199, 0x4, R154 ;  /* 0x00000004c7887824 */ /* 0x000fe200078e029a */
[----:B------:R-:W-:Y:S01]  /*b750*/  F2FP.BF16.F32.PACK_AB R37, R60, R37 ;  /* 0x000000253c25723e */ /* 0x000fe200000010ff */
[----:B------:R-:W4:Y:S01]  /*b760*/  LDS.128 R44, [R212+UR6] ;  /* 0x00000006d42c7984 */ /* 0x000f220008000c00 */
[----:B---3--:R-:W-:Y:S01]  /*b770*/  F2FP.BF16.F32.PACK_AB R25, R71, R76 ;  /* 0x0000004c4719723e */ /* 0x008fe200000010ff */
[----:B------:R-:W-:Y:S01]  /*b780*/  FMUL R83, R195, R83 ;  /* 0x00000053c3537220 */ /* 0x000fe20000400000 */
[----:B------:R-:W-:Y:S01]  /*b790*/  LEA R156, R199, R136, 0x2 ;  /* 0x00000088c79c7211 */ /* 0x000fe200078e10ff */
[----:B------:R-:W3:Y:S01]  /*b7a0*/  LDS.128 R48, [R212+UR6+0x400] ;  /* 0x00040006d4307984 */ /* 0x000ee20008000c00 */
[----:B------:R-:W-:Y:S01]  /*b7b0*/  F2FP.BF16.F32.PACK_AB R35, R58, R35 ;  /* 0x000000233a23723e */ /* 0x000fe200000010ff */
[----:B------:R-:W-:Y:S01]  /*b7c0*/  FMUL R84, R195, R84 ;  /* 0x00000054c3547220 */ /* 0x000fe20000400000 */
[----:B------:R-:W-:Y:S01]  /*b7d0*/  F2FP.BF16.F32.PACK_AB R58, R89, R90 ;  /* 0x0000005a593a723e */ /* 0x000fe200000010ff */
[----:B------:R-:W5:Y:S01]  /*b7e0*/  LDS.128 R16, [R212+UR6+0x800] ;  /* 0x00080006d4107984 */ /* 0x000f620008000c00 */
[----:B------:R-:W-:Y:S01]  /*b7f0*/  IMAD R164, R199, 0x4, R156 ;  /* 0x00000004c7a47824 */ /* 0x000fe200078e029c */
[----:B------:R-:W-:Y:S01]  /*b800*/  F2FP.BF16.F32.PACK_AB R36, R59, R36 ;  /* 0x000000243b24723e */ /* 0x000fe200000010ff */
[----:B0-----:R-:W-:Y:S01]  /*b810*/  UIMAD UR4, UR7, UR4, URZ ;  /* 0x00000004070472a4 */ /* 0x001fe2000f8e02ff */
[----:B------:R-:W0:Y:S01]  /*b820*/  LDS.128 R8, [R212+UR6+0xc00] ;  /* 0x000c0006d4087984 */ /* 0x000e220008000c00 */
[----:B------:R-:W-:Y:S01]  /*b830*/  IMAD R62, R199, 0x4, R164 ;  /* 0x00000004c73e7824 */ /* 0x000fe200078e02a4 */
[----:B------:R-:W-:Y:S01]  /*b840*/  F2FP.BF16.F32.PACK_AB R59, R88, R87 ;  /* 0x00000057583b723e */ /* 0x000fe200000010ff */
[----:B------:R-:W-:Y:S01]  /*b850*/  USHF.L.U32 UR8, UR4, 0x1, URZ ;  /* 0x0000000104087899 */ /* 0x000fe200080006ff */
[----:B------:R-:W-:Y:S01]  /*b860*/  BAR.SYNC.DEFER_BLOCKING 0x0 ;  /* 0x0000000000007b1d */ /* 0x000fe20000010000 */
[----:B------:R-:W-:-:S02]  /*b870*/  F2FP.BF16.F32.PACK_AB R34, R34, R57 ;  /* 0x000000392222723e */ /* 0x000fc400000010ff */
[----:B------:R-:W-:Y:S02]  /*b880*/  LEA R60, R199, R62, 0x2 ;  /* 0x0000003ec73c7211 */ /* 0x000fe400078e10ff */
[----:B------:R-:W-:Y:S02]  /*b890*/  F2FP.BF16.F32.PACK_AB R57, R93, R96 ;  /* 0x000000605d39723e */ /* 0x000fe400000010ff */
[----:B------:R-:W-:Y:S01]  /*b8a0*/  F2FP.BF16.F32.PACK_AB R39, R39, R56 ;  /* 0x000000382727723e */ /* 0x000fe200000010ff */
[----:B------:R-:W-:Y:S01]  /*b8b0*/  IMAD R76, R199, 0x4, R60 ;  /* 0x00000004c74c7824 */ /* 0x000fe200078e023c */
[----:B------:R-:W-:Y:S02]  /*b8c0*/  F2FP.BF16.F32.PACK_AB R56, R97, R102 ;  /* 0x000000666138723e */ /* 0x000fe400000010ff */
[----:B------:R-:W-:Y:S02]  /*b8d0*/  F2FP.BF16.F32.PACK_AB R26, R65, R66 ;  /* 0x00000042411a723e */ /* 0x000fe400000010ff */
[----:B------:R-:W-:-:S02]  /*b8e0*/  F2FP.BF16.F32.PACK_AB R65, R77, R78 ;  /* 0x0000004e4d41723e */ /* 0x000fc400000010ff */
[----:B------:R-:W-:Y:S02]  /*b8f0*/  F2FP.BF16.F32.PACK_AB R66, R69, R70 ;  /* 0x000000464542723e */ /* 0x000fe400000010ff */
[----:B------:R-:W-:Y:S02]  /*b900*/  F2FP.BF16.F32.PACK_AB R67, R67, R68 ;  /* 0x000000444343723e */ /* 0x000fe400000010ff */
[----:B------:R-:W-:Y:S02]  /*b910*/  F2FP.BF16.F32.PACK_AB R87, R72, R73 ;  /* 0x000000494857723e */ /* 0x000fe400000010ff */
[----:B------:R-:W-:Y:S02]  /*b920*/  F2FP.BF16.F32.PACK_AB R24, R85, R86 ;  /* 0x000000565518723e */ /* 0x000fe400000010ff */
[----:B------:R-:W-:Y:S01]  /*b930*/  F2FP.BF16.F32.PACK_AB R86, R74, R75 ;  /* 0x0000004b4a56723e */ /* 0x000fe200000010ff */
[----:B------:R0:W-:Y:S01]  /*b940*/  STS.128 [R100+UR6], R28 ;  /* 0x0000001c64007988 */ /* 0x0001e20008000c06 */
[----:B------:R-:W-:-:S02]  /*b950*/  F2FP.BF16.F32.PACK_AB R27, R63, R64 ;  /* 0x000000403f1b723e */ /* 0x000fc400000010ff */
[----:B------:R-:W-:Y:S01]  /*b960*/  F2FP.BF16.F32.PACK_AB R64, R81, R82 ;  /* 0x000000525140723e */ /* 0x000fe200000010ff */
[----:B------:R-:W-:Y:S01]  /*b970*/  STS.128 [R100+UR6+0x300], R56 ;  /* 0x0003003864007988 */ /* 0x000fe20008000c06 */
[----:B------:R-:W-:Y:S02]  /*b980*/  F2FP.BF16.F32.PACK_AB R85, R79, R80 ;  /* 0x000000504f55723e */ /* 0x000fe400000010ff */
[----:B------:R-:W-:Y:S01]  /*b990*/  F2FP.BF16.F32.PACK_AB R32, R32, R61 ;  /* 0x0000003d2020723e */ /* 0x000fe200000010ff */
[----:B------:R-:W-:Y:S01]  /*b9a0*/  STS.128 [R100+UR6+0x380], R64 ;  /* 0x0003804064007988 */ /* 0x000fe20008000c06 */
[----:B------:R-:W-:Y:S01]  /*b9b0*/  F2FP.BF16.F32.PACK_AB R38, R38, R7 ;  /* 0x000000072626723e */ /* 0x000fe200000010ff */
[----:B------:R-:W-:Y:S01]  /*b9c0*/  IMAD R7, R252, UR5, RZ ;  /* 0x00000005fc077c24 */ /* 0x000fe2000f8e02ff */
[----:B------:R-:W-:Y:S01]  /*b9d0*/  F2FP.BF16.F32.PACK_AB R84, R83, R84 ;  /* 0x000000545354723e */ /* 0x000fe200000010ff */
[----:B------:R1:W-:Y:S01]  /*b9e0*/  STS.128 [R100+UR6+0x200], R24 ;  /* 0x0002001864007988 */ /* 0x0003e20008000c06 */
[----:B------:R-:W-:Y:S01]  /*b9f0*/  UIMAD.WIDE UR4, UR4, 0x2, URZ ;  /* 0x00000002040478a5 */ /* 0x000fe2000f8e02ff */
[----:B------:R-:W-:-:S02]  /*ba00*/  FSEL R209, R209, -INF , P4 ;  /* 0xff800000d1d17808 */ /* 0x000fc40002000000 */
[----:B0-----:R-:W-:Y:S01]  /*ba10*/  F2FP.BF16.F32.PACK_AB R28, R106, R107 ;  /* 0x0000006b6a1c723e */ /* 0x001fe200000010ff */
[C---:B------:R-:W-:Y:S01]  /*ba20*/  IMAD R106, R199.reuse, 0x4, R76 ;  /* 0x00000004c76a7824 */ /* 0x040fe200078e024c */
[----:B------:R-:W-:Y:S01]  /*ba30*/  F2FP.BF16.F32.PACK_AB R31, R92, R91 ;  /* 0x0000005b5c1f723e */ /* 0x000fe200000010ff */
[----:B------:R-:W-:Y:S01]  /*ba40*/  STS.128 [R100+UR6+0x80], R32 ;  /* 0x0000802064007988 */ /* 0x000fe20008000c06 */
[----:B------:R-:W-:Y:S02]  /*ba50*/  F2FP.BF16.F32.PACK_AB R30, R94, R95 ;  /* 0x0000005f5e1e723e */ /* 0x000fe400000010ff */
[C---:B------:R-:W-:Y:S01]  /*ba60*/  LEA R92, R199.reuse, R106, 0x2 ;  /* 0x0000006ac75c7211 */ /* 0x040fe200078e10ff */
[----:B------:R-:W-:Y:S01]  /*ba70*/  STS.128 [R100+UR6+0x280], R36 ;  /* 0x0002802464007988 */ /* 0x000fe20008000c06 */
[----:B------:R-:W-:Y:S01]  /*ba80*/  F2FP.BF16.F32.PACK_AB R29, R98, R99 ;  /* 0x00000063621d723e */ /* 0x000fe200000010ff */
[----:B------:R-:W0:Y:S02]  /*ba90*/  LDCU UR4, c[0x0][0x3ec] ;  /* 0x00007d80ff0477ac */ /* 0x000e240008000800 */
[----:B------:R-:W-:Y:S01]  /*baa0*/  IMAD R94, R199, 0x4, R92 ;  /* 0x00000004c75e7824 */ /* 0x000fe200078e025c */
[----:B------:R-:W-:Y:S01]  /*bab0*/  STS.128 [R100+UR6+0x180], R84 ;  /* 0x0001805464007988 */ /* 0x000fe20008000c06 */
[----:B-1----:R-:W-:-:S02]  /*bac0*/  IMAD.SHL.U32 R25, R7, 0x2, RZ ;  /* 0x0000000207197824 */ /* 0x002fc400078e00ff */
[----:B------:R-:W-:Y:S01]  /*bad0*/  IMAD R98, R199, 0x4, R94 ;  /* 0x00000004c7627824 */ /* 0x000fe200078e025e */
[----:B------:R1:W-:Y:S01]  /*bae0*/  STS.128 [R100+UR6+0x100], R28 ;  /* 0x0001001c64007988 */ /* 0x0003e20008000c06 */
[----:B------:R-:W-:Y:S01]  /*baf0*/  IMAD.HI R24, R7, 0x2, RZ ;  /* 0x0000000207187827 */ /* 0x000fe200078e02ff */
[----:B------:R-:W-:Y:S02]  /*bb00*/  BAR.SYNC.DEFER_BLOCKING 0x0 ;  /* 0x0000000000007b1d */ /* 0x000fe40000010000 */
[----:B------:R-:W-:Y:S02]  /*bb10*/  LEA R90, R199, R98, 0x2 ;  /* 0x00000062c75a7211 */ /* 0x000fe400078e10ff */
[----:B------:R-:W-:-:S03]  /*bb20*/  IADD3 R202, P5, P6, R25, UR8, R202 ;  /* 0x0000000819ca7c10 */ /* 0x000fc6000febe0ca */
[C---:B------:R-:W-:Y:S01]  /*bb30*/  IMAD R88, R199.reuse, 0x4, R90 ;  /* 0x00000004c7587824 */ /* 0x040fe200078e025a */
[----:B------:R-:W-:Y:S01]  /*bb40*/  IADD3.X R203, PT, PT, R24, UR5, R203, P5, P6 ;  /* 0x0000000518cb7c10 */ /* 0x000fe2000afec4cb */
[----:B0-----:R-:W-:Y:S01]  /*bb50*/  UIMAD UR4, UR7, UR4, URZ ;  /* 0x00000004070472a4 */ /* 0x001fe2000f8e02ff */
[----:B------:R-:W-:Y:S02]  /*bb60*/  LEA R24, P5, R6, R202, 0x1 ;  /* 0x000000ca06187211 */ /* 0x000fe400078a08ff */
[C---:B------:R-:W-:Y:S01]  /*bb70*/  LEA R96, R199.reuse, R88, 0x2 ;  /* 0x00000058c7607211 */ /* 0x040fe200078e10ff */
[----:B------:R-:W-:Y:S01]  /*bb80*/  USHF.L.U32 UR7, UR4, 0x2, URZ ;  /* 0x0000000204077899 */ /* 0x000fe200080006ff */
[-C--:B------:R-:W-:Y:S01]  /*bb90*/  LEA R26, P6, R104, R202.reuse, 0x1 ;  /* 0x000000ca681a7211 */ /* 0x080fe200078c08ff */
[----:B------:R-:W-:Y:S01]  /*bba0*/  UIMAD.WIDE UR4, UR4, 0x4, URZ ;  /* 0x00000004040478a5 */ /* 0x000fe2000f8e02ff */
[----:B------:R-:W-:Y:S01]  /*bbb0*/  LEA.HI.X.SX32 R25, R6, R203, 0x1, P5 ;  /* 0x000000cb06197211 */ /* 0x000fe200028f0eff */
[----:B------:R-:W-:Y:S01]  /*bbc0*/  IMAD R102, R199, 0x4, R96 ;  /* 0x00000004c7667824 */ /* 0x000fe200078e0260 */
[----:B------:R-:W-:-:S02]  /*bbd0*/  LEA R6, P5, R108, R202, 0x1 ;  /* 0x000000ca6c067211 */ /* 0x000fc400078a08ff */
[-C--:B------:R-:W-:Y:S01]  /*bbe0*/  LEA.HI.X.SX32 R27, R104, R203.reuse, 0x1, P6 ;  /* 0x000000cb681b7211 */ /* 0x080fe200030f0eff */
[C---:B------:R-:W-:Y:S01]  /*bbf0*/  IMAD R78, R199.reuse, 0x4, R102 ;  /* 0x00000004c74e7824 */ /* 0x040fe200078e0266 */
[----:B-1----:R-:W-:Y:S02]  /*bc00*/  LEA R28, P6, R116, R202, 0x1 ;  /* 0x000000ca741c7211 */ /* 0x002fe400078c08ff */
[-C--:B------:R-:W-:Y:S01]  /*bc10*/  LEA.HI.X.SX32 R7, R108, R203.reuse, 0x1, P5 ;  /* 0x000000cb6c077211 */ /* 0x080fe200028f0eff */
[----:B--2---:R0:W-:Y:S01]  /*bc20*/  STG.E.U16 desc[UR10][R24.64], R40 ;  /* 0x0000002818007986 */ /* 0x0041e2000c10150a */
[C---:B------:R-:W-:Y:S02]  /*bc30*/  LEA R70, R199.reuse, R78, 0x2 ;  /* 0x0000004ec7467211 */ /* 0x040fe400078e10ff */
[-C--:B------:R-:W-:Y:S01]  /*bc40*/  LEA R30, P5, R114, R202.reuse, 0x1 ;  /* 0x000000ca721e7211 */ /* 0x080fe200078a08ff */
[----:B----4-:R1:W-:Y:S01]  /*bc50*/  STG.E.U16 desc[UR10][R26.64], R44 ;  /* 0x0000002c1a007986 */ /* 0x0103e2000c10150a */
[-C--:B------:R-:W-:Y:S01]  /*bc60*/  LEA.HI.X.SX32 R29, R116, R203.reuse, 0x1, P6 ;  /* 0x000000cb741d7211 */ /* 0x080fe200030f0eff */
[C---:B------:R-:W-:Y:S01]  /*bc70*/  IMAD R68, R199.reuse, 0x4, R70 ;  /* 0x00000004c7447824 */ /* 0x040fe200078e0246 */
[-C--:B------:R-:W-:Y:S01]  /*bc80*/  LEA R32, P6, R112, R202.reuse, 0x1 ;  /* 0x000000ca70207211 */ /* 0x080fe200078c08ff */
[----:B------:R2:W-:Y:S01]  /*bc90*/  STG.E.U16 desc[UR10][R6.64], R52 ;  /* 0x0000003406007986 */ /* 0x0005e2000c10150a */
[-C--:B------:R-:W-:Y:S01]  /*bca0*/  LEA.HI.X.SX32 R31, R114, R203.reuse, 0x1, P5 ;  /* 0x000000cb721f7211 */ /* 0x080fe200028f0eff */
[----:B------:R-:W-:Y:S01]  /*bcb0*/  IMAD R72, R199, 0x4, R68 ;  /* 0x00000004c7487824 */ /* 0x000fe200078e0244 */
[----:B------:R-:W-:Y:S01]  /*bcc0*/  LEA.HI.X.SX32 R33, R112, R203, 0x1, P6 ;  /* 0x000000cb70217211 */ /* 0x000fe200030f0eff */
[----:B---3--:R3:W-:Y:S01]  /*bcd0*/  STG.E.U16 desc[UR10][R28.64], R48 ;  /* 0x000000301c007986 */ /* 0x0087e2000c10150a */
[----:B0-----:R-:W-:-:S02]  /*bce0*/  LEA R24, P5, R110, R202, 0x1 ;  /* 0x000000ca6e187211 */ /* 0x001fc400078a08ff */
[C---:B------:R-:W-:Y:S01]  /*bcf0*/  LEA R74, R199.reuse, R72, 0x2 ;  /* 0x00000048c74a7211 */ /* 0x040fe200078e10ff */
[----:B------:R0:W-:Y:S01]  /*bd00*/  STG.E.U16 desc[UR10][R30.64], R20 ;  /* 0x000000141e007986 */ /* 0x0001e2000c10150a */
[-C--:B-1----:R-:W-:Y:S02]  /*bd10*/  LEA R26, P6, R118, R202.reuse, 0x1 ;  /* 0x000000ca761a7211 */ /* 0x082fe400078c08ff */
[-C--:B------:R-:W-:Y:S01]  /*bd20*/  LEA.HI.X.SX32 R25, R110, R203.reuse, 0x1, P5 ;  /* 0x000000cb6e197211 */ /* 0x080fe200028f0eff */
[C---:B------:R-:W-:Y:S01]  /*bd30*/  IMAD R80, R199.reuse, 0x4, R74 ;  /* 0x00000004c7507824 */ /* 0x040fe200078e024a */
[-C--:B--2---:R-:W-:Y:S01]  /*bd40*/  LEA R6, P5, R120, R202.reuse, 0x1 ;  /* 0x000000ca78067211 */ /* 0x084fe200078a08ff */
[----:B-----5:R-:W-:Y:S01]  /*bd50*/  STG.E.U16 desc[UR10][R32.64], R16 ;  /* 0x0000001020007986 */ /* 0x020fe2000c10150a */
[-C--:B------:R-:W-:Y:S01]  /*bd60*/  LEA.HI.X.SX32 R27, R118, R203.reuse, 0x1, P6 ;  /* 0x000000cb761b7211 */ /* 0x080fe200030f0eff */
[----:B------:R-:W-:Y:S01]  /*bd70*/  IMAD R64, R199, 0x4, R80 ;  /* 0x00000004c7407824 */ /* 0x000fe200078e0250 */
[----:B------:R-:W-:Y:S01]  /*bd80*/  LEA.HI.X.SX32 R7, R120, R203, 0x1, P5 ;  /* 0x000000cb78077211 */ /* 0x000fe200028f0eff */
[----:B------:R1:W-:Y:S01]  /*bd90*/  STG.E.U16 desc[UR10][R24.64], R12 ;  /* 0x0000000c18007986 */ /* 0x0003e2000c10150a */
[----:B---3--:R-:W-:-:S02]  /*bda0*/  LEA R28, P5, R124, R202, 0x1 ;  /* 0x000000ca7c1c7211 */ /* 0x008fc400078a08ff */
[C---:B------:R-:W-:Y:S01]  /*bdb0*/  LEA R66, R199.reuse, R64, 0x2 ;  /* 0x00000040c7427211 */ /* 0x040fe200078e10ff */
[----:B------:R2:W-:Y:S01]  /*bdc0*/  STG.E.U16 desc[UR10][R26.64], R8 ;  /* 0x000000081a007986 */ /* 0x0005e2000c10150a */
[----:B------:R-:W-:Y:S02]  /*bdd0*/  PRMT R40, R40, 0x7632, R40 ;  /* 0x0000763228287816 */ /* 0x000fe40000000028 */
[-C--:B0-----:R-:W-:Y:S01]  /*bde0*/  LEA R30, P6, R130, R202.reuse, 0x1 ;  /* 0x000000ca821e7211 */ /* 0x081fe200078c08ff */
[C---:B------:R-:W-:Y:S01]  /*bdf0*/  IMAD R82, R199.reuse, 0x4, R66 ;  /* 0x00000004c7527824 */ /* 0x040fe200078e0242 */
[----:B------:R-:W-:Y:S01]  /*be00*/  LEA.HI.X.SX32 R29, R124, R203, 0x1, P5 ;  /* 0x000000cb7c1d7211 */ /* 0x000fe200028f0eff */
[----:B------:R0:W-:Y:S01]  /*be10*/  STG.E.U16 desc[UR10][R6.64], R40 ;  /* 0x0000002806007986 */ /* 0x0001e2000c10150a */
[----:B------:R-:W-:Y:S01]  /*be20*/  PRMT R44, R44, 0x7632, R44 ;  /* 0x000076322c2c7816 */ /* 0x000fe2000000002c */
[----:B------:R-:W-:Y:S01]  /*be30*/  IMAD R84, R199, 0x4, R82 ;  /* 0x00000004c7547824 */ /* 0x000fe200078e0252 */
[----:B-1----:R-:W-:-:S02]  /*be40*/  LEA R24, P5, R122, R202, 0x1 ;  /* 0x000000ca7a187211 */ /* 0x002fc400078a08ff */
[----:B------:R-:W-:Y:S01]  /*be50*/  PRMT R52, R52, 0x7632, R52 ;  /* 0x0000763234347816 */ /* 0x000fe20000000034 */
[----:B------:R1:W-:Y:S01]  /*be60*/  STG.E.U16 desc[UR10][R28.64], R44 ;  /* 0x0000002c1c007986 */ /* 0x0003e2000c10150a */
[C---:B------:R-:W-:Y:S02]  /*be70*/  LEA R86, R199.reuse, R84, 0x2 ;  /* 0x00000054c7567211 */ /* 0x040fe400078e10ff */
[----:B--2---:R-:W-:Y:S02]  /*be80*/  PRMT R8, R20, 0x7632, R8 ;  /* 0x0000763214087816 */ /* 0x004fe40000000008 */
[-C--:B------:R-:W-:Y:S01]  /*be90*/  LEA.HI.X.SX32 R31, R130, R203.reuse, 0x1, P6 ;  /* 0x000000cb821f7211 */ /* 0x080fe200030f0eff */
[C---:B------:R-:W-:Y:S01]  /*bea0*/  IMAD R100, R199.reuse, 0x4, R86 ;  /* 0x00000004c7647824 */ /* 0x040fe200078e0256 */
[----:B------:R-:W-:Y:S02]  /*beb0*/  LEA.HI.X.SX32 R25, R122, R203, 0x1, P5 ;  /* 0x000000cb7a197211 */ /* 0x000fe400028f0eff */
[----:B------:R-:W-:Y:S01]  /*bec0*/  PRMT R48, R48, 0x7632, R48 ;  /* 0x0000763230307816 */ /* 0x000fe20000000030 */
[----:B------:R-:W-:Y:S01]  /*bed0*/  IMAD R104, R199, 0x4, R100 ;  /* 0x00000004c7687824 */ /* 0x000fe200078e0264 */
[-C--:B0-----:R-:W-:Y:S01]  /*bee0*/  LEA R6, P6, R128, R202.reuse, 0x1 ;  /* 0x000000ca80067211 */ /* 0x081fe200078c08ff */
[----:B------:R-:W-:Y:S01]  /*bef0*/  STG.E.U16 desc[UR10][R30.64], R52 ;  /* 0x000000341e007986 */ /* 0x000fe2000c10150a */
[----:B------:R-:W-:-:S02]  /*bf00*/  LEA R26, P5, R126, R202, 0x1 ;  /* 0x000000ca7e1a7211 */ /* 0x000fc400078a08ff */
[C---:B------:R-:W-:Y:S01]  /*bf10*/  LEA R108, R199.reuse, R104, 0x2 ;  /* 0x00000068c76c7211 */ /* 0x040fe200078e10ff */
[----:B------:R0:W-:Y:S01]  /*bf20*/  STG.E.U16 desc[UR10][R24.64], R48 ;  /* 0x0000003018007986 */ /* 0x0001e2000c10150a */
[-C--:B------:R-:W-:Y:S02]  /*bf30*/  LEA.HI.X.SX32 R7, R128, R203.reuse, 0x1, P6 ;  /* 0x000000cb80077211 */ /* 0x080fe400030f0eff */
[-C--:B------:R-:W-:Y:S01]  /*bf40*/  LEA.HI.X.SX32 R27, R126, R203.reuse, 0x1, P5 ;  /* 0x000000cb7e1b7211 */ /* 0x080fe200028f0eff */
[C---:B------:R-:W-:Y:S01]  /*bf50*/  IMAD R110, R199.reuse, 0x4, R108 ;  /* 0x00000004c76e7824 */ /* 0x040fe200078e026c */
[C---:B-1----:R-:W-:Y:S01]  /*bf60*/  LEA R28, P6, R138.reuse, R202, 0x1 ;  /* 0x000000ca8a1c7211 */ /* 0x042fe200078c08ff */
[----:B------:R1:W-:Y:S02]  /*bf70*/  STG.E.U16 desc[UR10][R6.64], R8 ;  /* 0x0000000806007986 */ /* 0x0003e4000c10150a */
[----:B------:R-:W-:Y:S01]  /*bf80*/  IMAD R112, R199, 0x4, R110 ;  /* 0x00000004c7707824 */ /* 0x000fe200078e026e */
[----:B------:R-:W-:-:S02]  /*bf90*/  LEA.HI.X.SX32 R29, R138, R203, 0x1, P6 ;  /* 0x000000cb8a1d7211 */ /* 0x000fc400030f0eff */
[----:B0-----:R-:W-:Y:S02]  /*bfa0*/  PRMT R25, R12, 0x7632, R25 ;  /* 0x000076320c197816 */ /* 0x001fe40000000019 */
[C---:B------:R-:W-:Y:S02]  /*bfb0*/  LEA R20, R199.reuse, R112, 0x2 ;  /* 0x00000070c7147211 */ /* 0x040fe400078e10ff */
[-C--:B------:R-:W-:Y:S02]  /*bfc0*/  LEA R24, P5, R132, R202.reuse, 0x1 ;  /* 0x000000ca84187211 */ /* 0x080fe400078a08ff */
[----:B-1----:R-:W-:Y:S01]  /*bfd0*/  PRMT R7, R16, 0x7632, R7 ;  /* 0x0000763210077816 */ /* 0x002fe20000000007 */
[----:B------:R-:W-:Y:S01]  /*bfe0*/  IMAD R114, R199, 0x4, R20 ;  /* 0x00000004c7727824 */ /* 0x000fe200078e0214 */
[----:B------:R-:W-:-:S03]  /*bff0*/  LEA R6, P6, R134, R202, 0x1 ;  /* 0x000000ca86067211 */ /* 0x000fc600078c08ff */
[C---:B------:R-:W-:Y:S01]  /*c000*/  IMAD R116, R199.reuse, 0x4, R114 ;  /* 0x00000004c7747824 */ /* 0x040fe200078e0272 */
[----:B------:R0:W-:Y:S04]  /*c010*/  STG.E.U16 desc[UR10][R26.64], R7 ;  /* 0x000000071a007986 */ /* 0x0001e8000c10150a */
[C---:B------:R-:W-:Y:S01]  /*c020*/  LEA R12, R199.reuse, R116, 0x2 ;  /* 0x00000074c70c7211 */ /* 0x040fe200078e10ff */
[----:B------:R1:W-:Y:S04]  /*c030*/  STG.E.U16 desc[UR10][R28.64], R25 ;  /* 0x000000191c007986 */ /* 0x0003e8000c10150a */
[----:B------:R-:W-:Y:S01]  /*c040*/  IMAD R16, R199, 0x4, R12 ;  /* 0x00000004c7107824 */ /* 0x000fe200078e020c */
[----:B0-----:R-:W-:-:S03]  /*c050*/  PRMT R27, R8, 0x7632, R27 ;  /* 0x00007632081b7816 */ /* 0x001fc6000000001b */
[C---:B------:R-:W-:Y:S01]  /*c060*/  IMAD R118, R199.reuse, 0x4, R16 ;  /* 0x00000004c7767824 */ /* 0x040fe200078e0210 */
[-C--:B------:R-:W-:Y:S02]  /*c070*/  LEA.HI.X.SX32 R7, R134, R203.reuse, 0x1, P6 ;  /* 0x000000cb86077211 */ /* 0x080fe400030f0eff */
[----:B------:R-:W-:Y:S02]  /*c080*/  LEA R26, P6, R142, R202, 0x1 ;  /* 0x000000ca8e1a7211 */ /* 0x000fe400078c08ff */
[C---:B------:R-:W-:Y:S02]  /*c090*/  LEA R8, R199.reuse, R118, 0x2 ;  /* 0x00000076c7087211 */ /* 0x040fe400078e10ff */
[----:B-1----:R-:W-:Y:S02]  /*c0a0*/  LEA.HI.X.SX32 R25, R132, R203, 0x1, P5 ;  /* 0x000000cb84197211 */ /* 0x002fe400028f0eff */
[----:B------:R-:W-:Y:S01]  /*c0b0*/  LEA R30, P5, R140, R202, 0x1 ;  /* 0x000000ca8c1e7211 */ /* 0x000fe200078a08ff */
[----:B------:R-:W-:-:S02]  /*c0c0*/  IMAD R120, R199, 0x4, R8 ;  /* 0x00000004c7787824 */ /* 0x000fc400078e0208 */
[----:B------:R0:W-:Y:S01]  /*c0d0*/  STG.E.U16 desc[UR10][R24.64], R27 ;  /* 0x0000001b18007986 */ /* 0x0001e2000c10150a */
[-C--:B------:R-:W-:Y:S01]  /*c0e0*/  LEA.HI.X.SX32 R31, R140, R203.reuse, 0x1, P5 ;  /* 0x000000cb8c1f7211 */ /* 0x080fe200028f0eff */
[C---:B------:R-:W-:Y:S01]  /*c0f0*/  IMAD R122, R199.reuse, 0x4, R120 ;  /* 0x00000004c77a7824 */ /* 0x040fe200078e0278 */
[C---:B------:R-:W-:Y:S01]  /*c100*/  LEA R28, P5, R144.reuse, R202, 0x1 ;  /* 0x000000ca901c7211 */ /* 0x040fe200078a08ff */
[----:B------:R1:W-:Y:S03]  /*c110*/  STG.E.U16 desc[UR10][R6.64], R41 ;  /* 0x0000002906007986 */ /* 0x0003e6000c10150a */
[----:B------:R-:W-:Y:S01]  /*c120*/  LEA R124, R199, R122, 0x2 ;  /* 0x0000007ac77c7211 */ /* 0x000fe200078e10ff */
[----:B------:R2:W-:Y:S01]  /*c130*/  STG.E.U16 desc[UR10][R30.64], R45 ;  /* 0x0000002d1e007986 */ /* 0x0005e2000c10150a */
[----:B------:R-:W-:-:S03]  /*c140*/  LEA.HI.X.SX32 R29, R144, R203, 0x1, P5 ;  /* 0x000000cb901d7211 */ /* 0x000fc600028f0eff */
[C---:B------:R-:W-:Y:S01]  /*c150*/  IMAD R126, R199.reuse, 0x4, R124 ;  /* 0x00000004c77e7824 */ /* 0x040fe200078e027c */
[-C--:B0-----:R-:W-:Y:S02]  /*c160*/  LEA.HI.X.SX32 R27, R142, R203.reuse, 0x1, P6 ;  /* 0x000000cb8e1b7211 */ /* 0x081fe400030f0eff */
[-C--:B------:R-:W-:Y:S01]  /*c170*/  LEA R32, P6, R146, R202.reuse, 0x1 ;  /* 0x000000ca92207211 */ /* 0x080fe200078c08ff */
[C---:B------:R-:W-:Y:S01]  /*c180*/  IMAD R128, R199.reuse, 0x4, R126 ;  /* 0x00000004c7807824 */ /* 0x040fe200078e027e */
[----:B------:R-:W-:Y:S01]  /*c190*/  LEA R24, P5, R148, R202, 0x1 ;  /* 0x000000ca94187211 */ /* 0x000fe200078a08ff */
[----:B------:R0:W-:Y:S01]  /*c1a0*/  STG.E.U16 desc[UR10][R26.64], R53 ;  /* 0x000000351a007986 */ /* 0x0001e2000c10150a */
[-C--:B------:R-:W-:Y:S02]  /*c1b0*/  LEA.HI.X.SX32 R33, R146, R203.reuse, 0x1, P6 ;  /* 0x000000cb92217211 */ /* 0x080fe400030f0eff */
[----:B------:R-:W-:Y:S01]  /*c1c0*/  LEA R130, R199, R128, 0x2 ;  /* 0x00000080c7827211 */ /* 0x000fe200078e10ff */
[----:B------:R3:W-:Y:S01]  /*c1d0*/  STG.E.U16 desc[UR10][R28.64], R49 ;  /* 0x000000311c007986 */ /* 0x0007e2000c10150a */
[----:B------:R-:W-:-:S02]  /*c1e0*/  LEA.HI.X.SX32 R25, R148, R203, 0x1, P5 ;  /* 0x000000cb94197211 */ /* 0x000fc400028f0eff */
[-C--:B-1----:R-:W-:Y:S01]  /*c1f0*/  LEA R6, P6, R150, R202.reuse, 0x1 ;  /* 0x000000ca96067211 */ /* 0x082fe200078c08ff */
[C---:B------:R-:W-:Y:S01]  /*c200*/  IMAD R132, R199.reuse, 0x4, R130 ;  /* 0x00000004c7847824 */ /* 0x040fe200078e0282 */
[-C--:B--2---:R-:W-:Y:S01]  /*c210*/  LEA R30, P5, R160, R202.reuse, 0x1 ;  /* 0x000000caa01e7211 */ /* 0x084fe200078a08ff */
[----:B------:R-:W-:Y:S01]  /*c220*/  STG.E.U16 desc[UR10][R32.64], R21 ;  /* 0x0000001520007986 */ /* 0x000fe2000c10150a */
[-C--:B------:R-:W-:Y:S01]  /*c230*/  LEA.HI.X.SX32 R7, R150, R203.reuse, 0x1, P6 ;  /* 0x000000cb96077211 */ /* 0x080fe200030f0eff */
[C---:B------:R-:W-:Y:S01]  /*c240*/  IMAD R134, R199.reuse, 0x4, R132 ;  /* 0x00000004c7867824 */ /* 0x040fe200078e0284 */
[----:B------:R-:W-:Y:S01]  /*c250*/  LEA.HI.X.SX32 R31, R160, R203, 0x1, P5 ;  /* 0x000000cba01f7211 */ /* 0x000fe200028f0eff */
[----:B------:R-:W-:Y:S01]  /*c260*/  STG.E.U16 desc[UR10][R24.64], R17 ;  /* 0x0000001118007986 */ /* 0x000fe2000c10150a */
[----:B0-----:R-:W-:Y:S02]  /*c270*/  LEA R26, P5, R158, R202, 0x1 ;  /* 0x000000ca9e1a7211 */ /* 0x001fe400078a08ff */
[----:B------:R-:W-:Y:S01]  /*c280*/  LEA R138, R199, R134, 0x2 ;  /* 0x00000086c78a7211 */ /* 0x000fe200078e10ff */
[----:B------:R0:W-:Y:S01]  /*c290*/  STG.E.U16 desc[UR10][R6.64], R13 ;  /* 0x0000000d06007986 */ /* 0x0001e2000c10150a */
[----:B---3--:R-:W-:-:S02]  /*c2a0*/  LEA R28, P6, R162, R202, 0x1 ;  /* 0x000000caa21c7211 */ /* 0x008fc400078c08ff */
[-C--:B------:R-:W-:Y:S01]  /*c2b0*/  LEA.HI.X.SX32 R27, R158, R203.reuse, 0x1, P5 ;  /* 0x000000cb9e1b7211 */ /* 0x080fe200028f0eff */
[----:B------:R-:W-:Y:S01]  /*c2c0*/  IMAD R140, R199, 0x4, R138 ;  /* 0x00000004c78c7824 */ /* 0x000fe200078e028a */
[----:B------:R-:W-:Y:S01]  /*c2d0*/  PRMT R41, R41, 0x7632, R41 ;  /* 0x0000763229297816 */ /* 0x000fe20000000029 */
[----:B------:R-:W-:Y:S01]  /*c2e0*/  STG.E.U16 desc[UR10][R30.64], R9 ;  /* 0x000000091e007986 */ /* 0x000fe2000c10150a */
[----:B------:R-:W-:Y:S01]  /*c2f0*/  LEA.HI.X.SX32 R29, R162, R203, 0x1, P6 ;  /* 0x000000cba21d7211 */ /* 0x000fe200030f0eff */
[----:B------:R-:W-:Y:S01]  /*c300*/  IMAD R142, R199, 0x4, R140 ;  /* 0x00000004c78e7824 */ /* 0x000fe200078e028c */
[-C--:B------:R-:W-:Y:S01]  /*c310*/  LEA R34, P6, R154, R202.reuse, 0x1 ;  /* 0x000000ca9a227211 */ /* 0x080fe200078c08ff */
[----:B------:R1:W-:Y:S01]  /*c320*/  STG.E.U16 desc[UR10][R26.64], R41 ;  /* 0x000000291a007986 */ /* 0x0003e2000c10150a */
[----:B------:R-:W-:Y:S02]  /*c330*/  PRMT R45, R45, 0x7632, R45 ;  /* 0x000076322d2d7816 */ /* 0x000fe4000000002d */
[----:B0-----:R-:W-:-:S02]  /*c340*/  LEA R6, P5, R152, R202, 0x1 ;  /* 0x000000ca98067211 */ /* 0x001fc400078a08ff */
[-C--:B------:R-:W-:Y:S01]  /*c350*/  LEA.HI.X.SX32 R35, R154, R203.reuse, 0x1, P6 ;  /* 0x000000cb9a237211 */ /* 0x080fe200030f0eff */
[----:B------:R0:W-:Y:S01]  /*c360*/  STG.E.U16 desc[UR10][R28.64], R45 ;  /* 0x0000002d1c007986 */ /* 0x0001e2000c10150a */
[-C--:B------:R-:W-:Y:S02]  /*c370*/  LEA.HI.X.SX32 R7, R152, R203.reuse, 0x1, P5 ;  /* 0x000000cb98077211 */ /* 0x080fe400028f0eff */
[----:B------:R-:W-:Y:S02]  /*c380*/  LEA R144, R199, R142, 0x2 ;  /* 0x0000008ec7907211 */ /* 0x000fe400078e10ff */
[----:B------:R-:W-:Y:S02]  /*c390*/  PRMT R53, R53, 0x7632, R53 ;  /* 0x0000763235357816 */ /* 0x000fe40000000035 */
[-C--:B-1----:R-:W-:Y:S01]  /*c3a0*/  LEA R26, P6, R156, R202.reuse, 0x1 ;  /* 0x000000ca9c1a7211 */ /* 0x082fe200078c08ff */
[----:B------:R-:W-:Y:S01]  /*c3b0*/  IMAD R146, R199, 0x4, R144 ;  /* 0x00000004c7927824 */ /* 0x000fe200078e0290 */
[----:B------:R-:W-:Y:S01]  /*c3c0*/  LEA R24, P5, R136, R202, 0x1 ;  /* 0x000000ca88187211 */ /* 0x000fe200078a08ff */
[----:B------:R-:W-:Y:S01]  /*c3d0*/  STG.E.U16 desc[UR10][R6.64], R53 ;  /* 0x0000003506007986 */ /* 0x000fe2000c10150a */
[----:B------:R-:W-:Y:S01]  /*c3e0*/  PRMT R17, R49, 0x7632, R17 ;  /* 0x0000763231117816 */ /* 0x000fe20000000011 */
[----:B------:R-:W-:Y:S01]  /*c3f0*/  IMAD R148, R199, 0x4, R146 ;  /* 0x00000004c7947824 */ /* 0x000fe200078e0292 */
[----:B------:R-:W-:-:S02]  /*c400*/  LEA.HI.X.SX32 R27, R156, R203, 0x1, P6 ;  /* 0x000000cb9c1b7211 */ /* 0x000fc400030f0eff */
[-C--:B------:R-:W-:Y:S01]  /*c410*/  LEA R30, P6, R62, R202.reuse, 0x1 ;  /* 0x000000ca3e1e7211 */ /* 0x080fe200078c08ff */
[----:B------:R1:W-:Y:S01]  /*c420*/  STG.E.U16 desc[UR10][R34.64], R17 ;  /* 0x0000001122007986 */ /* 0x0003e2000c10150a */
[-C--:B------:R-:W-:Y:S02]  /*c430*/  LEA.HI.X.SX32 R25, R136, R203.reuse, 0x1, P5 ;  /* 0x000000cb88197211 */ /* 0x080fe400028f0eff */
[-C--:B0-----:R-:W-:Y:S02]  /*c440*/  LEA R28, P5, R164, R202.reuse, 0x1 ;  /* 0x000000caa41c7211 */ /* 0x081fe400078a08ff */
[-C--:B------:R-:W-:Y:S02]  /*c450*/  LEA.HI.X.SX32 R31, R62, R203.reuse, 0x1, P6 ;  /* 0x000000cb3e1f7211 */ /* 0x080fe400030f0eff */
[----:B------:R-:W-:Y:S02]  /*c460*/  LEA.HI.X.SX32 R29, R164, R203, 0x1, P5 ;  /* 0x000000cba41d7211 */ /* 0x000fe400028f0eff */
[----:B------:R-:W-:-:S02]  /*c470*/  LEA R32, P5, R60, R202, 0x1 ;  /* 0x000000ca3c207211 */ /* 0x000fc400078a08ff */
[C---:B------:R-:W-:Y:S02]  /*c480*/  LEA R150, R199.reuse, R148, 0x2 ;  /* 0x00000094c7967211 */ /* 0x040fe400078e10ff */
[-C--:B-1----:R-:W-:Y:S02]  /*c490*/  LEA R34, P6, R76, R202.reuse, 0x1 ;  /* 0x000000ca4c227211 */ /* 0x082fe400078c08ff */
[-C--:B------:R-:W-:Y:S01]  /*c4a0*/  LEA.HI.X.SX32 R33, R60, R203.reuse, 0x1, P5 ;  /* 0x000000cb3c217211 */ /* 0x080fe200028f0eff */
[C---:B------:R-:W-:Y:S01]  /*c4b0*/  IMAD R136, R199.reuse, 0x4, R150 ;  /* 0x00000004c7887824 */ /* 0x040fe200078e0296 */
[----:B------:R-:W-:Y:S02]  /*c4c0*/  LEA.HI.X.SX32 R35, R76, R203, 0x1, P6 ;  /* 0x000000cb4c237211 */ /* 0x000fe400030f0eff */
[-C--:B------:R-:W-:Y:S01]  /*c4d0*/  LEA R38, P6, R92, R202.reuse, 0x1 ;  /* 0x000000ca5c267211 */ /* 0x080fe200078c08ff */
[----:B------:R-:W-:Y:S01]  /*c4e0*/  IMAD R152, R199, 0x4, R136 ;  /* 0x00000004c7987824 */ /* 0x000fe200078e0288 */
[----:B------:R-:W-:-:S02]  /*c4f0*/  LEA R36, P5, R106, R202, 0x1 ;  /* 0x000000ca6a247211 */ /* 0x000fc400078a08ff */
[-C--:B------:R-:W-:Y:S02]  /*c500*/  LEA.HI.X.SX32 R39, R92, R203.reuse, 0x1, P6 ;  /* 0x000000cb5c277211 */ /* 0x080fe400030f0eff */
[-C--:B------:R-:W-:Y:S02]  /*c510*/  LEA R44, P6, R98, R202.reuse, 0x1 ;  /* 0x000000ca622c7211 */ /* 0x080fe400078c08ff */
[-C--:B------:R-:W-:Y:S02]  /*c520*/  LEA.HI.X.SX32 R37, R106, R203.reuse, 0x1, P5 ;  /* 0x000000cb6a257211 */ /* 0x080fe400028f0eff */
[-C--:B------:R-:W-:Y:S02]  /*c530*/  LEA R40, P5, R94, R202.reuse, 0x1 ;  /* 0x000000ca5e287211 */ /* 0x080fe400078a08ff */
[----:B------:R-:W-:Y:S02]  /*c540*/  LEA.HI.X.SX32 R45, R98, R203, 0x1, P6 ;  /* 0x000000cb622d7211 */ /* 0x000fe400030f0eff */
[----:B------:R-:W-:-:S02]  /*c550*/  LEA R56, P6, R88, R202, 0x1 ;  /* 0x000000ca58387211 */ /* 0x000fc400078c08ff */
[-C--:B------:R-:W-:Y:S02]  /*c560*/  LEA.HI.X.SX32 R41, R94, R203.reuse, 0x1, P5 ;  /* 0x000000cb5e297211 */ /* 0x080fe400028f0eff */
[-C--:B------:R-:W-:Y:S02]  /*c570*/  LEA R52, P5, R90, R202.reuse, 0x1 ;  /* 0x000000ca5a347211 */ /* 0x080fe400078a08ff */
[-C--:B------:R-:W-:Y:S02]  /*c580*/  LEA.HI.X.SX32 R57, R88, R203.reuse, 0x1, P6 ;  /* 0x000000cb58397211 */ /* 0x080fe400030f0eff */
[----:B------:R-:W-:Y:S02]  /*c590*/  LEA R216, P6, R102, R202, 0x1 ;  /* 0x000000ca66d87211 */ /* 0x000fe400078c08ff */
[----:B------:R-:W-:Y:S02]  /*c5a0*/  LEA R154, R199, R152, 0x2 ;  /* 0x00000098c79a7211 */ /* 0x000fe400078e10ff */
[----:B------:R-:W-:-:S02]  /*c5b0*/  LEA.HI.X.SX32 R53, R90, R203, 0x1, P5 ;  /* 0x000000cb5a357211 */ /* 0x000fc400028f0eff */
[-C--:B------:R-:W-:Y:S01]  /*c5c0*/  LEA R58, P5, R96, R202.reuse, 0x1 ;  /* 0x000000ca603a7211 */ /* 0x080fe200078a08ff */
[C---:B------:R-:W-:Y:S01]  /*c5d0*/  IMAD R156, R199.reuse, 0x4, R154 ;  /* 0x00000004c79c7824 */ /* 0x040fe200078e029a */
[-C--:B------:R-:W-:Y:S02]  /*c5e0*/  LEA.HI.X.SX32 R217, R102, R203.reuse, 0x1, P6 ;  /* 0x000000cb66d97211 */ /* 0x080fe400030f0eff */
[-C--:B------:R-:W-:Y:S01]  /*c5f0*/  LEA R220, P6, R70, R202.reuse, 0x1 ;  /* 0x000000ca46dc7211 */ /* 0x080fe200078c08ff */
[----:B------:R-:W-:Y:S01]  /*c600*/  IMAD R158, R199, 0x4, R156 ;  /* 0x00000004c79e7824 */ /* 0x000fe200078e029c */
[-C--:B------:R-:W-:Y:S02]  /*c610*/  LEA.HI.X.SX32 R59, R96, R203.reuse, 0x1, P5 ;  /* 0x000000cb603b7211 */ /* 0x080fe400028f0eff */
[----:B------:R-:W-:Y:S02]  /*c620*/  LEA R218, P5, R78, R202, 0x1 ;  /* 0x000000ca4eda7211 */ /* 0x000fe400078a08ff */
[----:B------:R-:W-:-:S02]  /*c630*/  LEA.HI.X.SX32 R221, R70, R203, 0x1, P6 ;  /* 0x000000cb46dd7211 */ /* 0x000fc400030f0eff */
[-C--:B------:R-:W-:Y:S02]  /*c640*/  LEA R224, P6, R72, R202.reuse, 0x1 ;  /* 0x000000ca48e07211 */ /* 0x080fe400078c08ff */
[-C--:B------:R-:W-:Y:S02]  /*c650*/  LEA.HI.X.SX32 R219, R78, R203.reuse, 0x1, P5 ;  /* 0x000000cb4edb7211 */ /* 0x080fe400028f0eff */
[----:B------:R-:W-:Y:S02]  /*c660*/  LEA R222, P5, R68, R202, 0x1 ;  /* 0x000000ca44de7211 */ /* 0x000fe400078a08ff */
[----:B------:R-:W-:Y:S02]  /*c670*/  LEA.HI.X.SX32 R225, R72, R203, 0x1, P6 ;  /* 0x000000cb48e17211 */ /* 0x000fe400030f0eff */
[----:B------:R-:W-:Y:S02]  /*c680*/  LEA R160, R199, R158, 0x2 ;  /* 0x0000009ec7a07211 */ /* 0x000fe400078e10ff */
[----:B------:R-:W-:-:S02]  /*c690*/  LEA R228, P6, R80, R202, 0x1 ;  /* 0x000000ca50e47211 */ /* 0x000fc400078c08ff */
[-C--:B------:R-:W-:Y:S01]  /*c6a0*/  LEA.HI.X.SX32 R223, R68, R203.reuse, 0x1, P5 ;  /* 0x000000cb44df7211 */ /* 0x080fe200028f0eff */
[C---:B------:R-:W-:Y:S01]  /*c6b0*/  IMAD R162, R199.reuse, 0x4, R160 ;  /* 0x00000004c7a27824 */ /* 0x040fe200078e02a0 */
[-C--:B------:R-:W-:Y:S02]  /*c6c0*/  LEA R226, P5, R74, R202.reuse, 0x1 ;  /* 0x000000ca4ae27211 */ /* 0x080fe400078a08ff */
[-C--:B------:R-:W-:Y:S01]  /*c6d0*/  LEA.HI.X.SX32 R229, R80, R203.reuse, 0x1, P6 ;  /* 0x000000cb50e57211 */ /* 0x080fe200030f0eff */
[----:B------:R-:W-:Y:S01]  /*c6e0*/  IMAD R164, R199, 0x4, R162 ;  /* 0x00000004c7a47824 */ /* 0x000fe200078e02a2 */
        /* <DEDUP_REMOVED lines=47> */
[-C--:B------:R-:W-:Y:S02]  /*c9e0*/  LEA R82, P5, R122, R202.reuse, 0x1 ;  /* 0x000000ca7a527211 */ /* 0x080fe400078a08ff */
[----:B------:R-:W-:Y:S02]  /*c9f0*/  LEA.HI.X.SX32 R85, R124, R203, 0x1, P6 ;  /* 0x000000cb7c557211 */ /* 0x000fe400030f0eff */
[----:B------:R-:W-:Y:S02]  /*ca00*/  LEA R88, P6, R128, R202, 0x1 ;  /* 0x000000ca80587211 */ /* 0x000fe400078c08ff */
[----:B------:R-:W-:-:S02]  /*ca10*/  LEA R16, R199, R12, 0x2 ;  /* 0x0000000cc7107211 */ /* 0x000fc400078e10ff */
[-C--:B------:R-:W-:Y:S02]  /*ca20*/  LEA.HI.X.SX32 R83, R122, R203.reuse, 0x1, P5 ;  /* 0x000000cb7a537211 */ /* 0x080fe400028f0eff */
[-C--:B------:R-:W-:Y:S01]  /*ca30*/  LEA R86, P5, R126, R202.reuse, 0x1 ;  /* 0x000000ca7e567211 */ /* 0x080fe200078a08ff */
[C---:B------:R-:W-:Y:S01]  /*ca40*/  IMAD R8, R199.reuse, 0x4, R16 ;  /* 0x00000004c7087824 */ /* 0x040fe200078e0210 */
[-C--:B------:R-:W-:Y:S02]  /*ca50*/  LEA.HI.X.SX32 R89, R128, R203.reuse, 0x1, P6 ;  /* 0x000000cb80597211 */ /* 0x080fe400030f0eff */
[-C--:B------:R-:W-:Y:S01]  /*ca60*/  LEA R92, P6, R132, R202.reuse, 0x1 ;  /* 0x000000ca845c7211 */ /* 0x080fe200078c08ff */
[----:B------:R-:W-:Y:S01]  /*ca70*/  IMAD R180, R199, 0x4, R8 ;  /* 0x00000004c7b47824 */ /* 0x000fe200078e0208 */
[----:B------:R-:W-:Y:S02]  /*ca80*/  LEA.HI.X.SX32 R87, R126, R203, 0x1, P5 ;  /* 0x000000cb7e577211 */ /* 0x000fe400028f0eff */
[----:B------:R-:W-:-:S02]  /*ca90*/  LEA R90, P5, R130, R202, 0x1 ;  /* 0x000000ca825a7211 */ /* 0x000fc400078a08ff */
[-C--:B------:R-:W-:Y:S02]  /*caa0*/  LEA.HI.X.SX32 R93, R132, R203.reuse, 0x1, P6 ;  /* 0x000000cb845d7211 */ /* 0x080fe400030f0eff */
[-C--:B------:R-:W-:Y:S02]  /*cab0*/  LEA R96, P6, R138, R202.reuse, 0x1 ;  /* 0x000000ca8a607211 */ /* 0x080fe400078c08ff */
[-C--:B------:R-:W-:Y:S02]  /*cac0*/  LEA.HI.X.SX32 R91, R130, R203.reuse, 0x1, P5 ;  /* 0x000000cb825b7211 */ /* 0x080fe400028f0eff */
[----:B------:R-:W-:Y:S02]  /*cad0*/  LEA R94, P5, R134, R202, 0x1 ;  /* 0x000000ca865e7211 */ /* 0x000fe400078a08ff */
[----:B------:R-:W-:Y:S02]  /*cae0*/  LEA.HI.X.SX32 R97, R138, R203, 0x1, P6 ;  /* 0x000000cb8a617211 */ /* 0x000fe400030f0eff */
[----:B------:R-:W-:-:S02]  /*caf0*/  LEA R182, R199, R180, 0x2 ;  /* 0x000000b4c7b67211 */ /* 0x000fc400078e10ff */
[-C--:B------:R-:W-:Y:S02]  /*cb00*/  LEA R100, P6, R142, R202.reuse, 0x1 ;  /* 0x000000ca8e647211 */ /* 0x080fe400078c08ff */
[-C--:B------:R-:W-:Y:S01]  /*cb10*/  LEA.HI.X.SX32 R95, R134, R203.reuse, 0x1, P5 ;  /* 0x000000cb865f7211 */ /* 0x080fe200028f0eff */
[C---:B------:R-:W-:Y:S01]  /*cb20*/  IMAD R184, R199.reuse, 0x4, R182 ;  /* 0x00000004c7b87824 */ /* 0x040fe200078e02b6 */
[-C--:B------:R-:W-:Y:S02]  /*cb30*/  LEA R98, P5, R140, R202.reuse, 0x1 ;  /* 0x000000ca8c627211 */ /* 0x080fe400078a08ff */
[-C--:B------:R-:W-:Y:S01]  /*cb40*/  LEA.HI.X.SX32 R101, R142, R203.reuse, 0x1, P6 ;  /* 0x000000cb8e657211 */ /* 0x080fe200030f0eff */
[----:B------:R-:W-:Y:S01]  /*cb50*/  IMAD R186, R199, 0x4, R184 ;  /* 0x00000004c7ba7824 */ /* 0x000fe200078e02b8 */
        /* <DEDUP_REMOVED lines=47> */
[-C--:B------:R-:W-:Y:S02]  /*ce50*/  LEA R138, P5, R178, R202.reuse, 0x1 ;  /* 0x000000cab28a7211 */ /* 0x080fe400078a08ff */
[----:B------:R-:W-:Y:S02]  /*ce60*/  LEA.HI.X.SX32 R141, R20, R203, 0x1, P6 ;  /* 0x000000cb148d7211 */ /* 0x000fe400030f0eff */
[----:B------:R-:W-:-:S02]  /*ce70*/  LEA R144, P6, R16, R202, 0x1 ;  /* 0x000000ca10907211 */ /* 0x000fc400078c08ff */
[C---:B------:R-:W-:Y:S02]  /*ce80*/  LEA R240, R199.reuse, R238, 0x2 ;  /* 0x000000eec7f07211 */ /* 0x040fe400078e10ff */
[-C--:B------:R-:W-:Y:S02]  /*ce90*/  LEA.HI.X.SX32 R139, R178, R203.reuse, 0x1, P5 ;  /* 0x000000cbb28b7211 */ /* 0x080fe400028f0eff */
[-C--:B------:R-:W-:Y:S01]  /*cea0*/  LEA R142, P5, R12, R202.reuse, 0x1 ;  /* 0x000000ca0c8e7211 */ /* 0x080fe200078a08ff */
[C---:B------:R-:W-:Y:S01]  /*ceb0*/  IMAD R20, R199.reuse, 0x4, R240 ;  /* 0x00000004c7147824 */ /* 0x040fe200078e02f0 */
[-C--:B------:R-:W-:Y:S02]  /*cec0*/  LEA.HI.X.SX32 R145, R16, R203.reuse, 0x1, P6 ;  /* 0x000000cb10917211 */ /* 0x080fe400030f0eff */
[-C--:B------:R-:W-:Y:S02]  /*ced0*/  LEA R148, P6, R180, R202.reuse, 0x1 ;  /* 0x000000cab4947211 */ /* 0x080fe400078c08ff */
[----:B------:R-:W-:Y:S01]  /*cee0*/  LEA.HI.X.SX32 R143, R12, R203, 0x1, P5 ;  /* 0x000000cb0c8f7211 */ /* 0x000fe200028f0eff */
[----:B------:R-:W-:Y:S01]  /*cef0*/  IMAD R12, R199, 0x4, R20 ;  /* 0x00000004c70c7824 */ /* 0x000fe200078e0214 */
        /* <DEDUP_REMOVED lines=65> */
[-C--:B------:R-:W-:Y:S02]  /*d310*/  LEA R198, P5, R12, R202.reuse, 0x1 ;  /* 0x000000ca0cc67211 */ /* 0x080fe400078a08ff */
[-C--:B------:R-:W-:Y:S02]  /*d320*/  LEA.HI.X.SX32 R201, R16, R203.reuse, 0x1, P6 ;  /* 0x000000cb10c97211 */ /* 0x080fe400030f0eff */
[----:B------:R-:W-:Y:S02]  /*d330*/  LEA R20, P6, R8, R202, 0x1 ;  /* 0x000000ca08147211 */ /* 0x000fe400078c08ff */
[----:B------:R-:W-:Y:S02]  /*d340*/  PRMT R13, R17, 0x7632, R13 ;  /* 0x00007632110d7816 */ /* 0x000fe4000000000d */
[----:B------:R-:W-:-:S02]  /*d350*/  LEA.HI.X.SX32 R199, R12, R203, 0x1, P5 ;  /* 0x000000cb0cc77211 */ /* 0x000fc400028f0eff */
[----:B------:R-:W-:Y:S02]  /*d360*/  PRMT R12, R21, 0x7632, R12 ;  /* 0x00007632150c7816 */ /* 0x000fe4000000000c */
[----:B------:R-:W-:Y:S02]  /*d370*/  LEA.HI.X.SX32 R21, R8, R203, 0x1, P6 ;  /* 0x000000cb08157211 */ /* 0x000fe400030f0eff */
[----:B------:R-:W-:Y:S01]  /*d380*/  PRMT R8, R13, 0x7632, R8 ;  /* 0x000076320d087816 */ /* 0x000fe20000000008 */
[----:B------:R0:W-:Y:S01]  /*d390*/  STG.E.U16 desc[UR10][R24.64], R12 ;  /* 0x0000000c18007986 */ /* 0x0001e2000c10150a */
[----:B------:R-:W-:Y:S02]  /*d3a0*/  PRMT R9, R9, 0x7632, R9 ;  /* 0x0000763209097816 */ /* 0x000fe40000000009 */
[----:B------:R-:W-:Y:S01]  /*d3b0*/  PRMT R16, R11, 0x7632, R16 ;  /* 0x000076320b107816 */ /* 0x000fe20000000010 */
[----:B------:R1:W-:Y:S01]  /*d3c0*/  STG.E.U16 desc[UR10][R26.64], R13 ;  /* 0x0000000d1a007986 */ /* 0x0003e2000c10150a */
[----:B------:R-:W-:-:S03]  /*d3d0*/  LEA R202, P5, R236, R202, 0x1 ;  /* 0x000000caecca7211 */ /* 0x000fc600078a08ff */
[----:B------:R2:W-:Y:S01]  /*d3e0*/  STG.E.U16 desc[UR10][R28.64], R8 ;  /* 0x000000081c007986 */ /* 0x0005e2000c10150a */
[----:B------:R-:W-:-:S03]  /*d3f0*/  LEA.HI.X.SX32 R203, R236, R203, 0x1, P5 ;  /* 0x000000cbeccb7211 */ /* 0x000fc600028f0eff */
[----:B------:R3:W-:Y:S01]  /*d400*/  STG.E.U16 desc[UR10][R30.64], R9 ;  /* 0x000000091e007986 */ /* 0x0007e2000c10150a */
[----:B0-----:R-:W-:-:S03]  /*d410*/  PRMT R12, R50, 0x7632, R12 ;  /* 0x00007632320c7816 */ /* 0x001fc6000000000c */
[----:B------:R-:W-:Y:S01]  /*d420*/  STG.E.U16 desc[UR10][R32.64], R42 ;  /* 0x0000002a20007986 */ /* 0x000fe2000c10150a */
[----:B-1----:R-:W-:-:S03]  /*d430*/  PRMT R13, R51, 0x7632, R13 ;  /* 0x00007632330d7816 */ /* 0x002fc6000000000d */
[----:B------:R-:W-:Y:S01]  /*d440*/  STG.E.U16 desc[UR10][R34.64], R46 ;  /* 0x0000002e22007986 */ /* 0x000fe2000c10150a */
[----:B--2---:R-:W-:Y:S02]  /*d450*/  PRMT R29, R42, 0x7632, R29 ;  /* 0x000076322a1d7816 */ /* 0x004fe4000000001d */
[----:B------:R-:W-:Y:S01]  /*d460*/  PRMT R8, R46, 0x7632, R8 ;  /* 0x000076322e087816 */ /* 0x000fe20000000008 */
[----:B------:R-:W-:Y:S01]  /*d470*/  STG.E.U16 desc[UR10][R36.64], R54 ;  /* 0x0000003624007986 */ /* 0x000fe2000c10150a */
[----:B---3--:R-:W-:-:S03]  /*d480*/  PRMT R9, R54, 0x7632, R9 ;  /* 0x0000763236097816 */ /* 0x008fc60000000009 */
[----:B------:R-:W-:Y:S04]  /*d490*/  STG.E.U16 desc[UR10][R38.64], R50 ;  /* 0x0000003226007986 */ /* 0x000fe8000c10150a */
[----:B------:R0:W-:Y:S04]  /*d4a0*/  STG.E.U16 desc[UR10][R40.64], R22 ;  /* 0x0000001628007986 */ /* 0x0001e8000c10150a */
[----:B------:R1:W-:Y:S04]  /*d4b0*/  STG.E.U16 desc[UR10][R44.64], R18 ;  /* 0x000000122c007986 */ /* 0x0003e8000c10150a */
[----:B------:R2:W-:Y:S04]  /*d4c0*/  STG.E.U16 desc[UR10][R52.64], R14 ;  /* 0x0000000e34007986 */ /* 0x0005e8000c10150a */
[----:B------:R3:W-:Y:S01]  /*d4d0*/  STG.E.U16 desc[UR10][R56.64], R10 ;  /* 0x0000000a38007986 */ /* 0x0007e2000c10150a */
[----:B0-----:R-:W-:-:S03]  /*d4e0*/  PRMT R22, R22, 0x7632, R22 ;  /* 0x0000763216167816 */ /* 0x001fc60000000016 */
[----:B------:R-:W-:Y:S01]  /*d4f0*/  STG.E.U16 desc[UR10][R58.64], R29 ;  /* 0x0000001d3a007986 */ /* 0x000fe2000c10150a */
[----:B-1----:R-:W-:-:S03]  /*d500*/  PRMT R18, R18, 0x7632, R18 ;  /* 0x0000763212127816 */ /* 0x002fc60000000012 */
[----:B------:R0:W-:Y:S01]  /*d510*/  STG.E.U16 desc[UR10][R216.64], R8 ;  /* 0x00000008d8007986 */ /* 0x0001e2000c10150a */
[----:B--2---:R-:W-:-:S03]  /*d520*/  PRMT R14, R14, 0x7632, R14 ;  /* 0x000076320e0e7816 */ /* 0x004fc6000000000e */
[----:B------:R1:W-:Y:S01]  /*d530*/  STG.E.U16 desc[UR10][R218.64], R9 ;  /* 0x00000009da007986 */ /* 0x0003e2000c10150a */
[----:B---3--:R-:W-:-:S03]  /*d540*/  PRMT R10, R10, 0x7632, R10 ;  /* 0x000076320a0a7816 */ /* 0x008fc6000000000a */
[----:B------:R2:W-:Y:S04]  /*d550*/  STG.E.U16 desc[UR10][R220.64], R12 ;  /* 0x0000000cdc007986 */ /* 0x0005e8000c10150a */
[----:B------:R-:W-:Y:S01]  /*d560*/  STG.E.U16 desc[UR10][R222.64], R22 ;  /* 0x00000016de007986 */ /* 0x000fe2000c10150a */
[----:B0-----:R-:W-:-:S03]  /*d570*/  PRMT R8, R43, 0x7632, R8 ;  /* 0x000076322b087816 */ /* 0x001fc60000000008 */
[----:B------:R-:W-:Y:S01]  /*d580*/  STG.E.U16 desc[UR10][R224.64], R18 ;  /* 0x00000012e0007986 */ /* 0x000fe2000c10150a */
[----:B-1----:R-:W-:-:S03]  /*d590*/  PRMT R9, R47, 0x7632, R9 ;  /* 0x000076322f097816 */ /* 0x002fc60000000009 */
[----:B------:R-:W0:Y:S01]  /*d5a0*/  LDS.128 R24, [R5+UR6] ;  /* 0x0000000605187984 */ /* 0x000e220008000c00 */
[----:B--2---:R-:W-:-:S03]  /*d5b0*/  PRMT R12, R55, 0x7632, R12 ;  /* 0x00007632370c7816 */ /* 0x004fc6000000000c */
[----:B------:R1:W-:Y:S04]  /*d5c0*/  STG.E.U16 desc[UR10][R226.64], R14 ;  /* 0x0000000ee2007986 */ /* 0x0003e8000c10150a */
[----:B------:R-:W-:Y:S04]  /*d5d0*/  LDS.128 R28, [R212+UR6] ;  /* 0x00000006d41c7984 */ /* 0x000fe80008000c00 */
[----:B------:R2:W-:Y:S04]  /*d5e0*/  STG.E.U16 desc[UR10][R228.64], R10 ;  /* 0x0000000ae4007986 */ /* 0x0005e8000c10150a */
[----:B------:R-:W-:Y:S01]  /*d5f0*/  LDS.128 R32, [R5+UR6+0x400] ;  /* 0x0004000605207984 */ /* 0x000fe20008000c00 */
[----:B-1----:R-:W-:-:S03]  /*d600*/  PRMT R14, R19, 0x7632, R14 ;  /* 0x00007632130e7816 */ /* 0x002fc6000000000e */
[----:B------:R-:W-:Y:S04]  /*d610*/  STG.E.U16 desc[UR10][R230.64], R43 ;  /* 0x0000002be6007986 */ /* 0x000fe8000c10150a */
[----:B------:R-:W1:Y:S01]  /*d620*/  LDS.128 R36, [R212+UR6+0x400] ;  /* 0x00040006d4247984 */ /* 0x000e620008000c00 */
[----:B--2---:R-:W-:-:S03]  /*d630*/  PRMT R10, R23, 0x7632, R10 ;  /* 0x00007632170a7816 */ /* 0x004fc6000000000a */
[----:B------:R-:W-:Y:S04]  /*d640*/  STG.E.U16 desc[UR10][R232.64], R47 ;  /* 0x0000002fe8007986 */ /* 0x000fe8000c10150a */
[----:B------:R-:W2:Y:S04]  /*d650*/  LDS.128 R40, [R5+UR6+0x800] ;  /* 0x0008000605287984 */ /* 0x000ea80008000c00 */
[----:B------:R-:W-:Y:S04]  /*d660*/  STG.E.U16 desc[UR10][R234.64], R55 ;  /* 0x00000037ea007986 */ /* 0x000fe8000c10150a */
[----:B------:R-:W3:Y:S04]  /*d670*/  LDS.128 R44, [R212+UR6+0x800] ;  /* 0x00080006d42c7984 */ /* 0x000ee80008000c00 */
[----:B------:R0:W4:Y:S04]  /*d680*/  LDS.128 R52, [R5+UR6+0xc00] ;  /* 0x000c000605347984 */ /* 0x0001280008000c00 */
[----:B------:R-:W5:Y:S04]  /*d690*/  LDS.128 R56, [R212+UR6+0xc00] ;  /* 0x000c0006d4387984 */ /* 0x000f680008000c00 */
[----:B------:R-:W-:Y:S01]  /*d6a0*/  STG.E.U16 desc[UR10][R214.64], R51 ;  /* 0x00000033d6007986 */ /* 0x000fe2000c10150a */
[----:B0-----:R-:W-:-:S03]  /*d6b0*/  PRMT R5, R24, 0x7632, R5 ;  /* 0x0000763218057816 */ /* 0x001fc60000000005 */
[----:B------:R-:W-:Y:S04]  /*d6c0*/  STG.E.U16 desc[UR10][R210.64], R23 ;  /* 0x00000017d2007986 */ /* 0x000fe8000c10150a */
[----:B------:R0:W-:Y:S04]  /*d6d0*/  STG.E.U16 desc[UR10][R6.64], R19 ;  /* 0x0000001306007986 */ /* 0x0001e8000c10150a */
[----:B------:R2:W-:Y:S01]  /*d6e0*/  STG.E.U16 desc[UR10][R48.64], R15 ;  /* 0x0000000f30007986 */ /* 0x0005e2000c10150a */
[----:B-1----:R-:W-:-:S03]  /*d6f0*/  PRMT R50, R36, 0x7632, R50 ;  /* 0x0000763224327816 */ /* 0x002fc60000000032 */
[----:B------:R-:W-:Y:S04]  /*d700*/  STG.E.U16 desc[UR10][R60.64], R11 ;  /* 0x0000000b3c007986 */ /* 0x000fe8000c10150a */
[----:B------:R1:W-:Y:S01]  /*d710*/  STG.E.U16 desc[UR10][R62.64], R8 ;  /* 0x000000083e007986 */ /* 0x0003e2000c10150a */
[----:B0-----:R-:W-:Y:S02]  /*d720*/  PRMT R7, R15, 0x7632, R7 ;  /* 0x000076320f077816 */ /* 0x001fe40000000007 */
[----:B--2---:R-:W-:Y:S01]  /*d730*/  PRMT R51, R40, 0x7632, R51 ;  /* 0x0000763228337816 */ /* 0x004fe20000000033 */
[----:B------:R0:W-:Y:S01]  /*d740*/  STG.E.U16 desc[UR10][R64.64], R9 ;  /* 0x0000000940007986 */ /* 0x0001e2000c10150a */
[----:B------:R-:W-:Y:S02]  /*d750*/  PRMT R48, R28, 0x7632, R48 ;  /* 0x000076321c307816 */ /* 0x000fe40000000030 */
[----:B------:R-:W-:Y:S01]  /*d760*/  PRMT R49, R32, 0x7632, R49 ;  /* 0x0000763220317816 */ /* 0x000fe20000000031 */
[----:B------:R2:W-:Y:S04]  /*d770*/  STG.E.U16 desc[UR10][R66.64], R12 ;  /* 0x0000000c42007986 */ /* 0x0005e8000c10150a */
[----:B------:R3:W-:Y:S01]  /*d780*/  STG.E.U16 desc[UR10][R68.64], R13 ;  /* 0x0000000d44007986 */ /* 0x0007e2000c10150a */
[----:B-1----:R-:W-:Y:S01]  /*d790*/  PRMT R63, R25, 0x7632, R63 ;  /* 0x00007632193f7816 */ /* 0x002fe2000000003f */
[----:B------:R-:W-:-:S02]  /*d7a0*/  FFMA R8, R209, 0.69314718246459960938, R0 ;  /* 0x3f317218d1087823 */ /* 0x000fc40000000000 */
[----:B------:R5:W-:Y:S01]  /*d7b0*/  STG.E.U16 desc[UR10][R70.64], R10 ;  /* 0x0000000a46007986 */ /* 0x000be2000c10150a */
[----:B0-----:R-:W-:Y:S02]  /*d7c0*/  PRMT R64, R29, 0x7632, R64 ;  /* 0x000076321d407816 */ /* 0x001fe40000000040 */
[----:B------:R-:W-:Y:S01]  /*d7d0*/  PRMT R65, R33, 0x7632, R65 ;  /* 0x0000763221417816 */ /* 0x000fe20000000041 */
[----:B------:R0:W-:Y:S01]  /*d7e0*/  STG.E.U16 desc[UR10][R72.64], R14 ;  /* 0x0000000e48007986 */ /* 0x0001e2000c10150a */
[----:B--2---:R-:W-:Y:S02]  /*d7f0*/  PRMT R66, R37, 0x7632, R66 ;  /* 0x0000763225427816 */ /* 0x004fe40000000042 */
[----:B------:R-:W-:Y:S01]  /*d800*/  PRMT R67, R41, 0x7632, R67 ;  /* 0x0000763229437816 */ /* 0x000fe20000000043 */
[----:B------:R1:W-:Y:S01]  /*d810*/  STG.E.U16 desc[UR10][R74.64], R7 ;  /* 0x000000074a007986 */ /* 0x0003e2000c10150a */
[----:B---3--:R-:W-:Y:S01]  /*d820*/  PRMT R68, R45, 0x7632, R68 ;  /* 0x000076322d447816 */ /* 0x008fe20000000044 */
[----:B------:R-:W2:Y:S01]  /*d830*/  LDC.64 R12, c[0x0][0x3a0] ;  /* 0x0000e800ff0c7b82 */ /* 0x000ea20000000a00 */
[----:B----4-:R-:W-:Y:S01]  /*d840*/  PRMT R69, R53, 0x7632, R69 ;  /* 0x0000763235457816 */ /* 0x010fe20000000045 */
[----:B------:R-:W-:Y:S01]  /*d850*/  STG.E.U16 desc[UR10][R76.64], R16 ;  /* 0x000000104c007986 */ /* 0x000fe2000c10150a */
[----:B-----5:R-:W-:-:S03]  /*d860*/  PRMT R70, R57, 0x7632, R70 ;  /* 0x0000763239467816 */ /* 0x020fc60000000046 */
[----:B------:R3:W-:Y:S01]  /*d870*/  STG.E.U16 desc[UR10][R78.64], R24 ;  /* 0x000000184e007986 */ /* 0x0007e2000c10150a */
[----:B0-----:R-:W-:-:S03]  /*d880*/  PRMT R14, R59, 0x7632, R14 ;  /* 0x000076323b0e7816 */ /* 0x001fc6000000000e */
[----:B------:R0:W-:Y:S01]  /*d890*/  STG.E.U16 desc[UR10][R80.64], R28 ;  /* 0x0000001c50007986 */ /* 0x0001e2000c10150a */
[----:B-1----:R-:W-:-:S03]  /*d8a0*/  FSEL R7, R206, -INF , P1 ;  /* 0xff800000ce077808 */ /* 0x002fc60000800000 */
[----:B------:R1:W-:Y:S02]  /*d8b0*/  STG.E.U16 desc[UR10][R82.64], R32 ;  /* 0x0000002052007986 */ /* 0x0003e4000c10150a */
[----:B------:R-:W-:Y:S02]  /*d8c0*/  FFMA R11, R7, 0.69314718246459960938, R4 ;  /* 0x3f317218070b7823 */ /* 0x000fe40000000004 */
[----:B------:R4:W-:Y:S01]  /*d8d0*/  STG.E.U16 desc[UR10][R84.64], R36 ;  /* 0x0000002454007986 */ /* 0x0009e2000c10150a */
[----:B---3--:R-:W-:-:S03]  /*d8e0*/  PRMT R79, R26, 0x7632, R79 ;  /* 0x000076321a4f7816 */ /* 0x008fc6000000004f */
[----:B------:R3:W-:Y:S01]  /*d8f0*/  STG.E.U16 desc[UR10][R86.64], R40 ;  /* 0x0000002856007986 */ /* 0x0007e2000c10150a */
[----:B0-----:R-:W-:Y:S02]  /*d900*/  PRMT R80, R30, 0x7632, R80 ;  /* 0x000076321e507816 */ /* 0x001fe40000000050 */
[----:B------:R-:W-:Y:S01]  /*d910*/  PRMT R81, R34, 0x7632, R81 ;  /* 0x0000763222517816 */ /* 0x000fe20000000051 */
[----:B------:R-:W-:Y:S01]  /*d920*/  STG.E.U16 desc[UR10][R88.64], R44 ;  /* 0x0000002c58007986 */ /* 0x000fe2000c10150a */
[----:B-1----:R-:W-:Y:S02]  /*d930*/  PRMT R82, R38, 0x7632, R82 ;  /* 0x0000763226527816 */ /* 0x002fe40000000052 */
[----:B------:R-:W-:Y:S01]  /*d940*/  PRMT R83, R42, 0x7632, R83 ;  /* 0x000076322a537816 */ /* 0x000fe20000000053 */
[----:B------:R0:W-:Y:S01]  /*d950*/  STG.E.U16 desc[UR10][R90.64], R52 ;  /* 0x000000345a007986 */ /* 0x0001e2000c10150a */
[----:B----4-:R-:W-:Y:S02]  /*d960*/  PRMT R84, R46, 0x7632, R84 ;  /* 0x000076322e547816 */ /* 0x010fe40000000054 */
[----:B------:R-:W-:Y:S01]  /*d970*/  PRMT R85, R54, 0x7632, R85 ;  /* 0x0000763236557816 */ /* 0x000fe20000000055 */
[----:B------:R1:W-:Y:S01]  /*d980*/  STG.E.U16 desc[UR10][R92.64], R56 ;  /* 0x000000385c007986 */ /* 0x0003e2000c10150a */
[----:B---3--:R-:W-:-:S03]  /*d990*/  PRMT R86, R58, 0x7632, R86 ;  /* 0x000076323a567816 */ /* 0x008fc60000000056 */
[----:B------:R3:W-:Y:S01]  /*d9a0*/  STG.E.U16 desc[UR10][R94.64], R5 ;  /* 0x000000055e007986 */ /* 0x0007e2000c10150a */
[----:B0-----:R-:W-:-:S03]  /*d9b0*/  PRMT R52, R44, 0x7632, R52 ;  /* 0x000076322c347816 */ /* 0x001fc60000000034 */
[----:B------:R0:W-:Y:S01]  /*d9c0*/  STG.E.U16 desc[UR10][R96.64], R48 ;  /* 0x0000003060007986 */ /* 0x0001e2000c10150a */
[----:B------:R-:W-:-:S03]  /*d9d0*/  PRMT R6, R52, 0x7632, R6 ;  /* 0x0000763234067816 */ /* 0x000fc60000000006 */
[----:B------:R4:W-:Y:S01]  /*d9e0*/  STG.E.U16 desc[UR10][R98.64], R49 ;  /* 0x0000003162007986 */ /* 0x0009e2000c10150a */
[----:B-1----:R-:W-:Y:S02]  /*d9f0*/  PRMT R56, R56, 0x7632, R56 ;  /* 0x0000763238387816 */ /* 0x002fe40000000038 */
[----:B---3--:R-:W-:Y:S01]  /*da00*/  PRMT R95, R27, 0x7632, R95 ;  /* 0x000076321b5f7816 */ /* 0x008fe2000000005f */
[----:B------:R1:W-:Y:S01]  /*da10*/  STG.E.U16 desc[UR10][R100.64], R50 ;  /* 0x0000003264007986 */ /* 0x0003e2000c10150a */
[----:B------:R-:W-:-:S03]  /*da20*/  FSEL R5, R208, -INF , P3 ;  /* 0xff800000d0057808 */ /* 0x000fc60001800000 */
[----:B------:R-:W-:Y:S01]  /*da30*/  STG.E.U16 desc[UR10][R102.64], R51 ;  /* 0x0000003366007986 */ /* 0x000fe2000c10150a */
[----:B0-----:R-:W-:Y:S01]  /*da40*/  PRMT R96, R31, 0x7632, R96 ;  /* 0x000076321f607816 */ /* 0x001fe20000000060 */
[----:B------:R-:W-:Y:S01]  /*da50*/  FFMA R9, R5, 0.69314718246459960938, R2 ;  /* 0x3f31721805097823 */ /* 0x000fe20000000002 */
[----:B------:R-:W-:Y:S01]  /*da60*/  PRMT R97, R35, 0x7632, R97 ;  /* 0x0000763223617816 */ /* 0x000fe20000000061 */
[----:B------:R-:W-:Y:S01]  /*da70*/  STG.E.U16 desc[UR10][R104.64], R52 ;  /* 0x0000003468007986 */ /* 0x000fe2000c10150a */
[----:B----4-:R-:W-:Y:S02]  /*da80*/  PRMT R98, R39, 0x7632, R98 ;  /* 0x0000763227627816 */ /* 0x010fe40000000062 */
[----:B------:R-:W-:Y:S01]  /*da90*/  PRMT R99, R43, 0x7632, R99 ;  /* 0x000076322b637816 */ /* 0x000fe20000000063 */
[----:B------:R0:W-:Y:S01]  /*daa0*/  STG.E.U16 desc[UR10][R106.64], R6 ;  /* 0x000000066a007986 */ /* 0x0001e2000c10150a */
[----:B-1----:R-:W-:Y:S02]  /*dab0*/  PRMT R100, R47, 0x7632, R100 ;  /* 0x000076322f647816 */ /* 0x002fe40000000064 */
[----:B------:R-:W-:Y:S01]  /*dac0*/  PRMT R101, R55, 0x7632, R101 ;  /* 0x0000763237657816 */ /* 0x000fe20000000065 */
[----:B------:R1:W-:Y:S04]  /*dad0*/  STG.E.U16 desc[UR10][R108.64], R56 ;  /* 0x000000386c007986 */ /* 0x0003e8000c10150a */
[----:B------:R1:W-:Y:S04]  /*dae0*/  STG.E.U16 desc[UR10][R110.64], R25 ;  /* 0x000000196e007986 */ /* 0x0003e8000c10150a */
[----:B------:R1:W-:Y:S01]  /*daf0*/  STG.E.U16 desc[UR10][R112.64], R29 ;  /* 0x0000001d70007986 */ /* 0x0003e2000c10150a */
[----:B0-----:R-:W-:-:S03]  /*db00*/  FSEL R6, R207, -INF , P2 ;  /* 0xff800000cf067808 */ /* 0x001fc60001000000 */
[----:B------:R1:W-:Y:S02]  /*db10*/  STG.E.U16 desc[UR10][R114.64], R33 ;  /* 0x0000002172007986 */ /* 0x0003e4000c10150a */
[----:B------:R-:W-:Y:S01]  /*db20*/  FFMA R10, R6, 0.69314718246459960938, R3 ;  /* 0x3f317218060a7823 */ /* 0x000fe20000000003 */
[C---:B------:R-:W-:Y:S01]  /*db30*/  IMAD.SHL.U32 R3, R252.reuse, 0x4, RZ ;  /* 0x00000004fc037824 */ /* 0x040fe200078e00ff */
[----:B------:R1:W-:Y:S01]  /*db40*/  STG.E.U16 desc[UR10][R116.64], R37 ;  /* 0x0000002574007986 */ /* 0x0003e2000c10150a */
[----:B------:R-:W-:-:S03]  /*db50*/  IMAD.HI R252, R252, 0x4, RZ ;  /* 0x00000004fcfc7827 */ /* 0x000fc600078e02ff */
[----:B------:R1:W-:Y:S01]  /*db60*/  STG.E.U16 desc[UR10][R118.64], R41 ;  /* 0x0000002976007986 */ /* 0x0003e2000c10150a */
[----:B--2---:R-:W-:-:S03]  /*db70*/  IADD3 R2, P1, P2, R3, UR7, R12 ;  /* 0x0000000703027c10 */ /* 0x004fc6000fa3e00c */
[----:B------:R1:W-:Y:S01]  /*db80*/  STG.E.U16 desc[UR10][R120.64], R45 ;  /* 0x0000002d78007986 */ /* 0x0003e2000c10150a */
[----:B------:R-:W-:-:S03]  /*db90*/  IADD3.X R3, PT, PT, R252, UR5, R13, P1, P2 ;  /* 0x00000005fc037c10 */ /* 0x000fc60008fe440d */
[----:B------:R1:W-:Y:S04]  /*dba0*/  STG.E.U16 desc[UR10][R122.64], R53 ;  /* 0x000000357a007986 */ /* 0x0003e8000c10150a */
        /* <DEDUP_REMOVED lines=40> */
[----:B------:R1:W-:Y:S01]  /*de30*/  STG.E.U16 desc[UR10][R20.64], R14 ;  /* 0x0000000e14007986 */ /* 0x0003e2000c10150a */
[----:B------:R-:W-:Y:S06]  /*de40*/  BAR.SYNC.DEFER_BLOCKING 0x0 ;  /* 0x0000000000007b1d */ /* 0x000fec0000010000 */
[----:B------:R1:W-:Y:S02]  /*de50*/  STS.128 [R205+UR6], R8 ;  /* 0x00000008cd007988 */ /* 0x0003e40008000c06 */
[----:B------:R-:W-:Y:S06]  /*de60*/  BAR.SYNC.DEFER_BLOCKING 0x0 ;  /* 0x0000000000007b1d */ /* 0x000fec0000010000 */
[----:B------:R-:W-:Y:S05]  /*de70*/  @P0 EXIT ;  /* 0x000000000000094d */ /* 0x000fea0003800000 */
[----:B------:R-:W0:Y:S04]  /*de80*/  LDS R5, [R204] ;  /* 0x00000000cc057984 */ /* 0x000e280000000800 */
[----:B0-----:R-:W-:Y:S01]  /*de90*/  STG.E desc[UR10][R2.64], R5 ;  /* 0x0000000502007986 */ /* 0x001fe2000c10190a */
[----:B------:R-:W-:Y:S05]  /*dea0*/  EXIT ;  /* 0x000000000000794d */ /* 0x000fea0003800000 */
.L_x_2:
[----:B------:R-:W-:-:S00]  /*deb0*/  BRA `(.L_x_2) ;  /* 0xfffffffc00fc7947 */ /* 0x000fc0000383ffff */
[----:B------:R-:W-:-:S00]  /*dec0*/  NOP ;  /* 0x0000000000007918 */ /* 0x000fc00000000000 */
        /* <DEDUP_REMOVED lines=11> */
.L_x_3:


//--------------------- .nv.global.init           --------------------------
	.section	.nv.global.init,"aw",@progbits
.nv.global.init:
	.type		_$_str,@object
	.size		_$_str,(.L_0 - _$_str)
_$_str:
        /*0000*/ 	.byte	0x5f, 0x5f, 0x43, 0x55, 0x44, 0x41, 0x5f, 0x46, 0x54, 0x5a, 0x00
.L_0:


//--------------------- .nv.shared.attn_fwd       --------------------------
	.section	.nv.shared.attn_fwd,"aw",@nobits
	.sectionflags	@""
	.align	16
	.zero		1024


//--------------------- .nv.shared.reserved.0     --------------------------
	.section	.nv.shared.reserved.0,"aw",@nobits
	.weak		__nv_reservedSMEM_offset_0_alias
	.size		__nv_reservedSMEM_offset_0_alias, 0, 64
	.other		__nv_reservedSMEM_offset_0_alias,@"STO_CUDA_RESERVED_SHARED STV_DEFAULT"
__nv_reservedSMEM_offset_0_alias:
	.zero		0
	.zero		64


//--------------------- .nv.constant0.attn_fwd    --------------------------
	.section	.nv.constant0.attn_fwd,"a",@progbits
	.sectionflags	@""
	.align	4
.nv.constant0.attn_fwd:
	.zero		1032


//--------------------- SYMBOLS --------------------------

	.type		.nv.reservedSmem.offset0,@object
	.size		.nv.reservedSmem.offset0,0x4
	.type		.nv.reservedSmem.cap,@object
	.size		.nv.reservedSmem.cap,0x4
